	.version 1.4
	.target sm_10, map_f64_to_f32
	// compiled with /usr/local/cuda/open64/lib//be
	// nvopencc 4.1 built on 2012-04-05

	//-----------------------------------------------------------
	// Compiling /tmp/tmpxft_00000ce3_00000000-9_register2Symmetric.cpp3.i (/tmp/ccBI#.y5ICr9)
	//-----------------------------------------------------------

	//-----------------------------------------------------------
	// Options:
	//-----------------------------------------------------------
	//  Target:ptx, ISA:sm_10, Endian:little, Pointer Size:64
	//  -O3	(Optimization level)
	//  -g0	(Debug level)
	//  -m2	(Report advisories)
	//-----------------------------------------------------------

	.file	1	"<command-line>"
	.file	2	"/tmp/tmpxft_00000ce3_00000000-8_register2Symmetric.cudafe2.gpu"
	.file	3	"/usr/lib/gcc/x86_64-linux-gnu/4.6/include/stddef.h"
	.file	4	"/usr/local/cuda/bin/../include/crt/device_runtime.h"
	.file	5	"/usr/local/cuda/bin/../include/host_defines.h"
	.file	6	"/usr/local/cuda/bin/../include/builtin_types.h"
	.file	7	"/usr/local/cuda/bin/../include/device_types.h"
	.file	8	"/usr/local/cuda/bin/../include/driver_types.h"
	.file	9	"/usr/local/cuda/bin/../include/surface_types.h"
	.file	10	"/usr/local/cuda/bin/../include/texture_types.h"
	.file	11	"/usr/local/cuda/bin/../include/vector_types.h"
	.file	12	"/usr/local/cuda/bin/../include/device_launch_parameters.h"
	.file	13	"/usr/local/cuda/bin/../include/crt/storage_class.h"
	.file	14	"register2Symmetric.cu"
	.file	15	"/usr/local/cuda/bin/../include/common_functions.h"
	.file	16	"/usr/local/cuda/bin/../include/math_functions.h"
	.file	17	"/usr/local/cuda/bin/../include/math_constants.h"
	.file	18	"/usr/local/cuda/bin/../include/device_functions.h"
	.file	19	"/usr/local/cuda/bin/../include/sm_11_atomic_functions.h"
	.file	20	"/usr/local/cuda/bin/../include/sm_12_atomic_functions.h"
	.file	21	"/usr/local/cuda/bin/../include/sm_13_double_functions.h"
	.file	22	"/usr/local/cuda/bin/../include/sm_20_atomic_functions.h"
	.file	23	"/usr/local/cuda/bin/../include/sm_20_intrinsics.h"
	.file	24	"/usr/local/cuda/bin/../include/sm_30_intrinsics.h"
	.file	25	"/usr/local/cuda/bin/../include/surface_functions.h"
	.file	26	"/usr/local/cuda/bin/../include/texture_fetch_functions.h"
	.file	27	"/usr/local/cuda/bin/../include/math_functions_dbl_ptx1.h"


	.entry _Z7interp2PdS_S_S_ii (
		.param .u64 __cudaparm__Z7interp2PdS_S_S_ii_imgout,
		.param .u64 __cudaparm__Z7interp2PdS_S_S_ii_fCol,
		.param .u64 __cudaparm__Z7interp2PdS_S_S_ii_fRow,
		.param .u64 __cudaparm__Z7interp2PdS_S_S_ii_imgin,
		.param .s32 __cudaparm__Z7interp2PdS_S_S_ii_rows,
		.param .s32 __cudaparm__Z7interp2PdS_S_S_ii_cols)
	{
	.reg .u16 %rh<6>;
	.reg .u32 %r<28>;
	.reg .u64 %rd<23>;
	.reg .f32 %f<24>;
	.reg .f64 %fd<36>;
	.reg .pred %p<3>;
	.loc	14	3	0
$LDWbegin__Z7interp2PdS_S_S_ii:
	mov.u16 	%rh1, %ctaid.x;
	mov.u16 	%rh2, %ntid.x;
	mul.wide.u16 	%r1, %rh1, %rh2;
	mov.u16 	%rh3, %ctaid.y;
	mov.u16 	%rh4, %ntid.y;
	mul.wide.u16 	%r2, %rh3, %rh4;
	cvt.u32.u16 	%r3, %tid.x;
	add.u32 	%r4, %r3, %r1;
	cvt.u32.u16 	%r5, %tid.y;
	add.u32 	%r6, %r5, %r2;
	ld.param.s32 	%r7, [__cudaparm__Z7interp2PdS_S_S_ii_cols];
	ld.param.s32 	%r8, [__cudaparm__Z7interp2PdS_S_S_ii_rows];
	set.le.u32.s32 	%r9, %r7, %r6;
	neg.s32 	%r10, %r9;
	set.le.u32.s32 	%r11, %r8, %r4;
	neg.s32 	%r12, %r11;
	or.b32 	%r13, %r10, %r12;
	mov.u32 	%r14, 0;
	setp.eq.s32 	%p1, %r13, %r14;
	@%p1 bra 	$Lt_0_1282;
	bra.uni 	$LBB4__Z7interp2PdS_S_S_ii;
$Lt_0_1282:
	ld.param.s32 	%r7, [__cudaparm__Z7interp2PdS_S_S_ii_cols];
	.loc	14	11	0
	mul.lo.s32 	%r15, %r7, %r4;
	add.s32 	%r16, %r6, %r15;
	cvt.s64.s32 	%rd1, %r16;
	mul.wide.s32 	%rd2, %r16, 8;
	ld.param.u64 	%rd3, [__cudaparm__Z7interp2PdS_S_S_ii_fCol];
	add.u64 	%rd4, %rd3, %rd2;
	ld.global.f64 	%fd1, [%rd4+0];
	.loc	14	12	0
	ld.param.u64 	%rd5, [__cudaparm__Z7interp2PdS_S_S_ii_fRow];
	add.u64 	%rd6, %rd5, %rd2;
	ld.global.f64 	%fd2, [%rd6+0];
	.loc	14	3	0
	ld.param.s32 	%r8, [__cudaparm__Z7interp2PdS_S_S_ii_rows];
	.loc	14	18	0
	cvt.rn.f32.s32 	%f1, %r8;
	cvt.rn.f32.f64 	%f2, %fd2;
	cvt.rn.f32.s32 	%f3, %r7;
	cvt.rn.f32.f64 	%f4, %fd1;
	min.f32 	%f5, %f1, %f2;
	min.f32 	%f6, %f3, %f4;
	mov.f32 	%f7, 0f3f800000;     	// 1
	max.f32 	%f8, %f5, %f7;
	mov.f32 	%f9, 0f3f800000;     	// 1
	max.f32 	%f10, %f6, %f9;
	cvt.f64.f32 	%fd3, %f8;
	cvt.f64.f32 	%fd4, %f10;
	mov.f64 	%fd5, 0dbff0000000000000;	// -1
	add.f64 	%fd6, %fd3, %fd5;
	mov.f64 	%fd7, 0dbff0000000000000;	// -1
	add.f64 	%fd8, %fd4, %fd7;
	mov.f64 	%fd9, 0d3ff0000000000000;	// 1
	add.f64 	%fd10, %fd4, %fd9;
	cvt.rn.f32.f64 	%f11, %fd6;
	cvt.rn.f32.f64 	%f12, %fd8;
	cvt.rn.f32.f64 	%f13, %fd10;
	cvt.rmi.f32.f32 	%f14, %f10;
	cvt.f64.f32 	%fd11, %f14;
	sub.f64 	%fd12, %fd4, %fd11;
	cvt.rmi.f32.f32 	%f15, %f11;
	cvt.f64.f32 	%fd13, %f15;
	cvt.rmi.f32.f32 	%f16, %f12;
	cvt.f64.f32 	%fd14, %f16;
	cvt.rpi.f32.f32 	%f17, %f12;
	cvt.f64.f32 	%fd15, %f17;
	cvt.rzi.s32.f64 	%r17, %fd13;
	cvt.rzi.s32.f64 	%r18, %fd14;
	cvt.rzi.s32.f64 	%r19, %fd15;
	cvt.rmi.f32.f32 	%f18, %f13;
	cvt.f64.f32 	%fd16, %f18;
	sub.f64 	%fd17, %fd16, %fd4;
	mul.lo.s32 	%r20, %r18, %r7;
	mul.lo.s32 	%r21, %r19, %r7;
	ld.param.u64 	%rd7, [__cudaparm__Z7interp2PdS_S_S_ii_imgin];
	add.s32 	%r22, %r17, %r20;
	cvt.s64.s32 	%rd8, %r22;
	mul.wide.s32 	%rd9, %r22, 8;
	add.u64 	%rd10, %rd7, %rd9;
	ld.global.f64 	%fd18, [%rd10+0];
	mul.f64 	%fd19, %fd18, %fd17;
	add.s32 	%r23, %r17, %r21;
	cvt.s64.s32 	%rd11, %r23;
	mul.wide.s32 	%rd12, %r23, 8;
	add.u64 	%rd13, %rd7, %rd12;
	ld.global.f64 	%fd20, [%rd13+0];
	mad.rn.f64 	%fd21, %fd20, %fd12, %fd19;
	.loc	14	19	0
	cvt.rpi.f32.f32 	%f19, %f11;
	cvt.f64.f32 	%fd22, %f19;
	cvt.rzi.s32.f64 	%r24, %fd22;
	add.s32 	%r25, %r24, %r20;
	cvt.s64.s32 	%rd14, %r25;
	mul.wide.s32 	%rd15, %r25, 8;
	add.u64 	%rd16, %rd7, %rd15;
	ld.global.f64 	%fd23, [%rd16+0];
	mul.f64 	%fd24, %fd23, %fd17;
	add.s32 	%r26, %r24, %r21;
	cvt.s64.s32 	%rd17, %r26;
	mul.wide.s32 	%rd18, %r26, 8;
	add.u64 	%rd19, %rd7, %rd18;
	ld.global.f64 	%fd25, [%rd19+0];
	mad.rn.f64 	%fd26, %fd25, %fd12, %fd24;
	.loc	14	22	0
	cvt.rmi.f32.f32 	%f20, %f8;
	cvt.f64.f32 	%fd27, %f20;
	sub.f64 	%fd28, %fd3, %fd27;
	mul.f64 	%fd29, %fd26, %fd28;
	mov.f64 	%fd30, 0d3ff0000000000000;	// 1
	add.f64 	%fd31, %fd3, %fd30;
	cvt.rn.f32.f64 	%f21, %fd31;
	cvt.rmi.f32.f32 	%f22, %f21;
	cvt.f64.f32 	%fd32, %f22;
	sub.f64 	%fd33, %fd32, %fd3;
	mad.rn.f64 	%fd34, %fd21, %fd33, %fd29;
	ld.param.u64 	%rd20, [__cudaparm__Z7interp2PdS_S_S_ii_imgout];
	add.u64 	%rd21, %rd20, %rd2;
	st.global.f64 	[%rd21+0], %fd34;
$LBB4__Z7interp2PdS_S_S_ii:
	.loc	14	23	0
	exit;
$LDWend__Z7interp2PdS_S_S_ii:
	} // _Z7interp2PdS_S_S_ii

	.entry _Z4extfPdS_S_S_ii (
		.param .u64 __cudaparm__Z4extfPdS_S_S_ii_out,
		.param .u64 __cudaparm__Z4extfPdS_S_S_ii_img1,
		.param .u64 __cudaparm__Z4extfPdS_S_S_ii_img2,
		.param .u64 __cudaparm__Z4extfPdS_S_S_ii_grad,
		.param .s32 __cudaparm__Z4extfPdS_S_S_ii_rows,
		.param .s32 __cudaparm__Z4extfPdS_S_S_ii_columns)
	{
	.reg .u16 %rh<6>;
	.reg .u32 %r<18>;
	.reg .u64 %rd<12>;
	.reg .f64 %fd<8>;
	.reg .pred %p<3>;
	.loc	14	25	0
$LDWbegin__Z4extfPdS_S_S_ii:
	mov.u16 	%rh1, %ctaid.y;
	mov.u16 	%rh2, %ntid.y;
	mul.wide.u16 	%r1, %rh1, %rh2;
	mov.u16 	%rh3, %ctaid.x;
	mov.u16 	%rh4, %ntid.x;
	mul.wide.u16 	%r2, %rh3, %rh4;
	cvt.u32.u16 	%r3, %tid.y;
	add.u32 	%r4, %r3, %r1;
	cvt.u32.u16 	%r5, %tid.x;
	add.u32 	%r6, %r5, %r2;
	ld.param.s32 	%r7, [__cudaparm__Z4extfPdS_S_S_ii_columns];
	ld.param.s32 	%r8, [__cudaparm__Z4extfPdS_S_S_ii_rows];
	set.le.u32.s32 	%r9, %r8, %r4;
	neg.s32 	%r10, %r9;
	set.le.u32.s32 	%r11, %r7, %r6;
	neg.s32 	%r12, %r11;
	or.b32 	%r13, %r10, %r12;
	mov.u32 	%r14, 0;
	setp.eq.s32 	%p1, %r13, %r14;
	@%p1 bra 	$Lt_1_1282;
	bra.uni 	$LBB4__Z4extfPdS_S_S_ii;
$Lt_1_1282:
	ld.param.s32 	%r7, [__cudaparm__Z4extfPdS_S_S_ii_columns];
	.loc	14	33	0
	mul.lo.s32 	%r15, %r7, %r4;
	add.s32 	%r16, %r6, %r15;
	cvt.s64.s32 	%rd1, %r16;
	mul.wide.s32 	%rd2, %r16, 8;
	ld.param.u64 	%rd3, [__cudaparm__Z4extfPdS_S_S_ii_img1];
	add.u64 	%rd4, %rd3, %rd2;
	ld.global.f64 	%fd1, [%rd4+0];
	ld.param.u64 	%rd5, [__cudaparm__Z4extfPdS_S_S_ii_img2];
	add.u64 	%rd6, %rd5, %rd2;
	ld.global.f64 	%fd2, [%rd6+0];
	sub.f64 	%fd3, %fd1, %fd2;
	ld.param.u64 	%rd7, [__cudaparm__Z4extfPdS_S_S_ii_grad];
	add.u64 	%rd8, %rd7, %rd2;
	ld.global.f64 	%fd4, [%rd8+0];
	add.f64 	%fd5, %fd3, %fd3;
	mul.f64 	%fd6, %fd4, %fd5;
	ld.param.u64 	%rd9, [__cudaparm__Z4extfPdS_S_S_ii_out];
	add.u64 	%rd10, %rd9, %rd2;
	st.global.f64 	[%rd10+0], %fd6;
$LBB4__Z4extfPdS_S_S_ii:
	.loc	14	35	0
	exit;
$LDWend__Z4extfPdS_S_S_ii:
	} // _Z4extfPdS_S_S_ii

	.entry _Z21jacPartialsAndBarrierPdS_S_S_S_S_S_S_S_iii (
		.param .u64 __cudaparm__Z21jacPartialsAndBarrierPdS_S_S_S_S_S_S_S_iii_i_m_1,
		.param .u64 __cudaparm__Z21jacPartialsAndBarrierPdS_S_S_S_S_S_S_S_iii_i_p_1,
		.param .u64 __cudaparm__Z21jacPartialsAndBarrierPdS_S_S_S_S_S_S_S_iii_j_m_1,
		.param .u64 __cudaparm__Z21jacPartialsAndBarrierPdS_S_S_S_S_S_S_S_iii_j_p_1,
		.param .u64 __cudaparm__Z21jacPartialsAndBarrierPdS_S_S_S_S_S_S_S_iii_barrier,
		.param .u64 __cudaparm__Z21jacPartialsAndBarrierPdS_S_S_S_S_S_S_S_iii_jac,
		.param .u64 __cudaparm__Z21jacPartialsAndBarrierPdS_S_S_S_S_S_S_S_iii_f,
		.param .u64 __cudaparm__Z21jacPartialsAndBarrierPdS_S_S_S_S_S_S_S_iii_img1,
		.param .u64 __cudaparm__Z21jacPartialsAndBarrierPdS_S_S_S_S_S_S_S_iii_img2,
		.param .s32 __cudaparm__Z21jacPartialsAndBarrierPdS_S_S_S_S_S_S_S_iii_rows,
		.param .s32 __cudaparm__Z21jacPartialsAndBarrierPdS_S_S_S_S_S_S_S_iii_columns,
		.param .s32 __cudaparm__Z21jacPartialsAndBarrierPdS_S_S_S_S_S_S_S_iii_flip)
	{
	.reg .u16 %rh<6>;
	.reg .u32 %r<89>;
	.reg .u64 %rd<33>;
	.reg .f32 %f<157>;
	.reg .f64 %fd<85>;
	.reg .pred %p<22>;
	.loc	14	49	0
$LDWbegin__Z21jacPartialsAndBarrierPdS_S_S_S_S_S_S_S_iii:
	mov.u16 	%rh1, %ctaid.x;
	mov.u16 	%rh2, %ntid.x;
	mul.wide.u16 	%r1, %rh1, %rh2;
	cvt.u32.u16 	%r2, %tid.x;
	add.u32 	%r3, %r2, %r1;
	mov.u32 	%r4, 0;
	setp.le.s32 	%p1, %r3, %r4;
	@%p1 bra 	$LBB77__Z21jacPartialsAndBarrierPdS_S_S_S_S_S_S_S_iii;
	mov.u16 	%rh3, %ctaid.y;
	mov.u16 	%rh4, %ntid.y;
	mul.wide.u16 	%r5, %rh3, %rh4;
	cvt.u32.u16 	%r6, %tid.y;
	add.u32 	%r7, %r6, %r5;
	mov.u32 	%r8, 0;
	setp.le.s32 	%p2, %r7, %r8;
	@%p2 bra 	$LBB77__Z21jacPartialsAndBarrierPdS_S_S_S_S_S_S_S_iii;
	ld.param.s32 	%r9, [__cudaparm__Z21jacPartialsAndBarrierPdS_S_S_S_S_S_S_S_iii_columns];
	sub.s32 	%r10, %r9, 1;
	setp.ge.s32 	%p3, %r3, %r10;
	@%p3 bra 	$LBB77__Z21jacPartialsAndBarrierPdS_S_S_S_S_S_S_S_iii;
	ld.param.s32 	%r11, [__cudaparm__Z21jacPartialsAndBarrierPdS_S_S_S_S_S_S_S_iii_rows];
	sub.s32 	%r12, %r11, 1;
	setp.lt.s32 	%p4, %r7, %r12;
	@%p4 bra 	$L_2_39682;
	bra.uni 	$LBB77__Z21jacPartialsAndBarrierPdS_S_S_S_S_S_S_S_iii;
$L_2_39682:
	.loc	14	57	0
	ld.param.s32 	%r13, [__cudaparm__Z21jacPartialsAndBarrierPdS_S_S_S_S_S_S_S_iii_flip];
	cvt.rn.f64.s32 	%fd1, %r13;
	mov.f64 	%fd2, 0d3fd0000000000000;	// 0.25
	mul.f64 	%fd3, %fd1, %fd2;
	sub.s32 	%r14, %r3, 1;
	.loc	14	49	0
	ld.param.s32 	%r11, [__cudaparm__Z21jacPartialsAndBarrierPdS_S_S_S_S_S_S_S_iii_rows];
	.loc	14	57	0
	mul.lo.s32 	%r15, %r11, %r3;
	add.s32 	%r16, %r7, %r15;
	cvt.s64.s32 	%rd1, %r16;
	mul.wide.s32 	%rd2, %r16, 8;
	mul.lo.s32 	%r17, %r14, %r11;
	add.s32 	%r18, %r7, %r17;
	cvt.s64.s32 	%rd3, %r18;
	mul.wide.s32 	%rd4, %r18, 8;
	ld.param.u64 	%rd5, [__cudaparm__Z21jacPartialsAndBarrierPdS_S_S_S_S_S_S_S_iii_i_m_1];
	add.u64 	%rd6, %rd5, %rd2;
	ld.param.u64 	%rd7, [__cudaparm__Z21jacPartialsAndBarrierPdS_S_S_S_S_S_S_S_iii_f];
	add.u64 	%rd8, %rd4, %rd7;
	ld.global.f64 	%fd4, [%rd8+8];
	ld.global.f64 	%fd5, [%rd8+-8];
	sub.f64 	%fd6, %fd4, %fd5;
	mul.f64 	%fd7, %fd3, %fd6;
	st.global.f64 	[%rd6+0], %fd7;
	.loc	14	58	0
	add.s32 	%r19, %r3, 1;
	ld.param.u64 	%rd9, [__cudaparm__Z21jacPartialsAndBarrierPdS_S_S_S_S_S_S_S_iii_i_p_1];
	add.u64 	%rd10, %rd9, %rd2;
	mul.lo.s32 	%r20, %r19, %r11;
	add.s32 	%r21, %r7, %r20;
	cvt.s64.s32 	%rd11, %r21;
	mul.wide.s32 	%rd12, %r21, 8;
	add.u64 	%rd13, %rd12, %rd7;
	ld.global.f64 	%fd8, [%rd13+-8];
	ld.global.f64 	%fd9, [%rd13+8];
	sub.f64 	%fd10, %fd8, %fd9;
	mul.f64 	%fd11, %fd3, %fd10;
	st.global.f64 	[%rd10+0], %fd11;
	.loc	14	59	0
	ld.param.u64 	%rd14, [__cudaparm__Z21jacPartialsAndBarrierPdS_S_S_S_S_S_S_S_iii_j_m_1];
	add.u64 	%rd15, %rd14, %rd2;
	ld.global.f64 	%fd12, [%rd8+-8];
	ld.global.f64 	%fd13, [%rd13+-8];
	sub.f64 	%fd14, %fd12, %fd13;
	mul.f64 	%fd15, %fd3, %fd14;
	st.global.f64 	[%rd15+0], %fd15;
	.loc	14	60	0
	ld.param.u64 	%rd16, [__cudaparm__Z21jacPartialsAndBarrierPdS_S_S_S_S_S_S_S_iii_j_p_1];
	add.u64 	%rd17, %rd16, %rd2;
	ld.global.f64 	%fd16, [%rd13+8];
	ld.global.f64 	%fd17, [%rd8+8];
	sub.f64 	%fd18, %fd16, %fd17;
	mul.f64 	%fd19, %fd3, %fd18;
	st.global.f64 	[%rd17+0], %fd19;
	.loc	14	63	0
	ld.param.u64 	%rd18, [__cudaparm__Z21jacPartialsAndBarrierPdS_S_S_S_S_S_S_S_iii_jac];
	add.u64 	%rd19, %rd4, %rd18;
	ld.global.f64 	%fd20, [%rd19+0];
	.loc	16	4001	0
	cvt.rn.f32.f64 	%f1, %fd20;
	mov.f32 	%f2, 0f00000000;     	// 0
	set.gt.u32.f32 	%r22, %f1, %f2;
	neg.s32 	%r23, %r22;
	mov.f32 	%f3, 0f7f800000;     	// ((1.0F)/(0.0F))
	set.lt.u32.f32 	%r24, %f1, %f3;
	neg.s32 	%r25, %r24;
	and.b32 	%r26, %r23, %r25;
	mov.u32 	%r27, 0;
	setp.eq.s32 	%p5, %r26, %r27;
	@%p5 bra 	$Lt_2_40962;
	.loc	16	3221	0
	mov.b32 	%r28, %f1;
	and.b32 	%r29, %r28, -2139095041;
	or.b32 	%r30, %r29, 1065353216;
	mov.b32 	%f4, %r30;
	mov.f32 	%f5, %f4;
	.loc	16	3222	0
	shr.u32 	%r31, %r28, 23;
	sub.u32 	%r32, %r31, 127;
	mov.f32 	%f6, 0f3fb504f3;     	// 1.41421
	setp.gt.f32 	%p6, %f4, %f6;
	@!%p6 bra 	$Lt_2_41218;
	.loc	16	3224	0
	mov.f32 	%f7, 0f3f000000;     	// 0.5
	mul.f32 	%f5, %f4, %f7;
	.loc	16	3225	0
	add.s32 	%r32, %r32, 1;
$Lt_2_41218:
	.loc	16	3138	0
	mov.f32 	%f8, 0fbf800000;     	// -1
	add.f32 	%f9, %f5, %f8;
	mov.f32 	%f10, 0f3f800000;    	// 1
	add.f32 	%f11, %f5, %f10;
	neg.f32 	%f12, %f9;
	div.approx.f32 	%f13, %f9, %f11;
	mul.rn.f32 	%f14, %f12, %f13;
	add.rn.f32 	%f15, %f9, %f14;
	mul.f32 	%f16, %f15, %f15;
	mov.f32 	%f17, 0f3b2063c3;    	// 0.00244735
	mov.f32 	%f18, %f17;
	mov.f32 	%f19, %f16;
	mov.f32 	%f20, 0f3c4c4be0;    	// 0.0124693
	mov.f32 	%f21, %f20;
	mad.f32 %f22, %f18, %f19, %f21;
	mov.f32 	%f23, %f22;
	mov.f32 	%f24, %f23;
	mov.f32 	%f25, %f16;
	mov.f32 	%f26, 0f3daaab50;    	// 0.0833346
	mov.f32 	%f27, %f26;
	mad.f32 %f28, %f24, %f25, %f27;
	mov.f32 	%f23, %f28;
	mul.f32 	%f29, %f16, %f23;
	mov.f32 	%f30, %f29;
	mov.f32 	%f31, %f15;
	mov.f32 	%f32, %f14;
	mad.f32 %f33, %f30, %f31, %f32;
	mov.f32 	%f23, %f33;
	cvt.rn.f32.s32 	%f34, %r32;
	mov.f32 	%f35, %f34;
	mov.f32 	%f36, 0f3f317218;    	// 0.693147
	mov.f32 	%f37, %f36;
	add.f32 	%f38, %f9, %f23;
	mov.f32 	%f39, %f38;
	mad.f32 %f40, %f35, %f37, %f39;
	mov.f32 	%f41, %f40;
	.loc	16	3232	0
	mov.f32 	%f42, %f41;
	bra.uni 	$Lt_2_40706;
$Lt_2_40962:
	.loc	16	3236	0
	lg2.approx.f32 	%f43, %f1;
	mov.f32 	%f44, 0f3f317218;    	// 0.693147
	mul.f32 	%f42, %f43, %f44;
$Lt_2_40706:
	.loc	14	63	0
	mov.f64 	%fd21, %fd20;
	.loc	16	5236	0
	mov.f64 	%fd22, 0d3ff0000000000000;	// 1
	mov.s32 	%r33, 2;
$Lt_2_27906:
	.loc	16	5239	0
	mul.f64 	%fd23, %fd21, %fd22;
	and.b32 	%r34, %r33, 1;
	neg.s32 	%r35, %r34;
	slct.f64.s32 	%fd22, %fd22, %fd23, %r35;
	.loc	16	5242	0
	shr.u32 	%r33, %r33, 1;
	mov.u32 	%r36, 0;
	setp.ne.u32 	%p7, %r33, %r36;
	@%p7 bra 	$Lt_2_41730;
	bra.uni 	$LDWendi_powi_236_15;
$Lt_2_41730:
	.loc	16	5246	0
	mul.f64 	%fd21, %fd21, %fd21;
	bra.uni 	$Lt_2_27906;
$LDWendi_powi_236_15:
	.loc	18	1319	0
	ld.global.f64 	%fd24, [%rd6+0];
	cvt.f64.f32 	%fd25, %f42;
	mov.f64 	%fd26, 0dbff0000000000000;	// -1
	add.f64 	%fd27, %fd25, %fd26;
	mul.f64 	%fd28, %fd24, %fd27;
	cvt.rn.f32.f64 	%f45, %fd28;
	cvt.rn.f32.f64 	%f46, %fd22;
	div.full.f32 	%f47, %f45, %f46;
	cvt.f64.f32 	%fd29, %f47;
	.loc	14	63	0
	ld.param.u64 	%rd18, [__cudaparm__Z21jacPartialsAndBarrierPdS_S_S_S_S_S_S_S_iii_jac];
	add.u64 	%rd20, %rd12, %rd18;
	ld.global.f64 	%fd30, [%rd20+0];
	.loc	16	4001	0
	cvt.rn.f32.f64 	%f48, %fd30;
	mov.f32 	%f49, 0f00000000;    	// 0
	set.gt.u32.f32 	%r37, %f48, %f49;
	neg.s32 	%r38, %r37;
	mov.f32 	%f50, 0f7f800000;    	// ((1.0F)/(0.0F))
	set.lt.u32.f32 	%r39, %f48, %f50;
	neg.s32 	%r40, %r39;
	and.b32 	%r41, %r38, %r40;
	mov.u32 	%r42, 0;
	setp.eq.s32 	%p8, %r41, %r42;
	@%p8 bra 	$Lt_2_42498;
	.loc	16	3221	0
	mov.b32 	%r43, %f48;
	and.b32 	%r44, %r43, -2139095041;
	or.b32 	%r45, %r44, 1065353216;
	mov.b32 	%f51, %r45;
	mov.f32 	%f5, %f51;
	.loc	16	3222	0
	shr.u32 	%r46, %r43, 23;
	sub.u32 	%r32, %r46, 127;
	mov.f32 	%f52, 0f3fb504f3;    	// 1.41421
	setp.gt.f32 	%p9, %f51, %f52;
	@!%p9 bra 	$Lt_2_42754;
	.loc	16	3224	0
	mov.f32 	%f53, 0f3f000000;    	// 0.5
	mul.f32 	%f5, %f51, %f53;
	.loc	16	3225	0
	add.s32 	%r32, %r32, 1;
$Lt_2_42754:
	.loc	16	3138	0
	mov.f32 	%f54, 0fbf800000;    	// -1
	add.f32 	%f9, %f5, %f54;
	mov.f32 	%f55, 0f3f800000;    	// 1
	add.f32 	%f11, %f5, %f55;
	neg.f32 	%f12, %f9;
	div.approx.f32 	%f13, %f9, %f11;
	mul.rn.f32 	%f14, %f12, %f13;
	add.rn.f32 	%f15, %f9, %f14;
	mul.f32 	%f16, %f15, %f15;
	mov.f32 	%f56, 0f3b2063c3;    	// 0.00244735
	mov.f32 	%f57, %f56;
	mov.f32 	%f58, %f16;
	mov.f32 	%f59, 0f3c4c4be0;    	// 0.0124693
	mov.f32 	%f60, %f59;
	mad.f32 %f61, %f57, %f58, %f60;
	mov.f32 	%f23, %f61;
	mov.f32 	%f62, %f23;
	mov.f32 	%f63, %f16;
	mov.f32 	%f64, 0f3daaab50;    	// 0.0833346
	mov.f32 	%f65, %f64;
	mad.f32 %f66, %f62, %f63, %f65;
	mov.f32 	%f23, %f66;
	mul.f32 	%f67, %f16, %f23;
	mov.f32 	%f68, %f67;
	mov.f32 	%f69, %f15;
	mov.f32 	%f70, %f14;
	mad.f32 %f71, %f68, %f69, %f70;
	mov.f32 	%f23, %f71;
	cvt.rn.f32.s32 	%f72, %r32;
	mov.f32 	%f73, %f72;
	mov.f32 	%f74, 0f3f317218;    	// 0.693147
	mov.f32 	%f75, %f74;
	add.f32 	%f76, %f9, %f23;
	mov.f32 	%f77, %f76;
	mad.f32 %f78, %f73, %f75, %f77;
	mov.f32 	%f41, %f78;
	.loc	16	3232	0
	mov.f32 	%f42, %f41;
	bra.uni 	$Lt_2_42242;
$Lt_2_42498:
	.loc	16	3236	0
	lg2.approx.f32 	%f79, %f48;
	mov.f32 	%f80, 0f3f317218;    	// 0.693147
	mul.f32 	%f42, %f79, %f80;
$Lt_2_42242:
	.loc	14	63	0
	mov.f64 	%fd31, %fd30;
	.loc	16	5236	0
	mov.f64 	%fd22, 0d3ff0000000000000;	// 1
	mov.s32 	%r33, 2;
$Lt_2_29698:
	.loc	16	5239	0
	mul.f64 	%fd32, %fd31, %fd22;
	and.b32 	%r47, %r33, 1;
	neg.s32 	%r48, %r47;
	slct.f64.s32 	%fd22, %fd22, %fd32, %r48;
	.loc	16	5242	0
	shr.u32 	%r33, %r33, 1;
	mov.u32 	%r49, 0;
	setp.ne.u32 	%p10, %r33, %r49;
	@%p10 bra 	$Lt_2_43266;
	bra.uni 	$LDWendi_powi_236_13;
$Lt_2_43266:
	.loc	16	5246	0
	mul.f64 	%fd31, %fd31, %fd31;
	bra.uni 	$Lt_2_29698;
$LDWendi_powi_236_13:
	.loc	18	1319	0
	ld.global.f64 	%fd33, [%rd10+0];
	cvt.f64.f32 	%fd34, %f42;
	mov.f64 	%fd35, 0dbff0000000000000;	// -1
	add.f64 	%fd36, %fd34, %fd35;
	mul.f64 	%fd37, %fd33, %fd36;
	cvt.rn.f32.f64 	%f81, %fd37;
	cvt.rn.f32.f64 	%f82, %fd22;
	div.full.f32 	%f83, %f81, %f82;
	cvt.f64.f32 	%fd38, %f83;
	.loc	14	63	0
	ld.param.u64 	%rd18, [__cudaparm__Z21jacPartialsAndBarrierPdS_S_S_S_S_S_S_S_iii_jac];
	add.u64 	%rd21, %rd2, %rd18;
	ld.global.f64 	%fd39, [%rd21+-8];
	.loc	16	4001	0
	cvt.rn.f32.f64 	%f84, %fd39;
	mov.f32 	%f85, 0f00000000;    	// 0
	set.gt.u32.f32 	%r50, %f84, %f85;
	neg.s32 	%r51, %r50;
	mov.f32 	%f86, 0f7f800000;    	// ((1.0F)/(0.0F))
	set.lt.u32.f32 	%r52, %f84, %f86;
	neg.s32 	%r53, %r52;
	and.b32 	%r54, %r51, %r53;
	mov.u32 	%r55, 0;
	setp.eq.s32 	%p11, %r54, %r55;
	@%p11 bra 	$Lt_2_44034;
	.loc	16	3221	0
	mov.b32 	%r56, %f84;
	and.b32 	%r57, %r56, -2139095041;
	or.b32 	%r58, %r57, 1065353216;
	mov.b32 	%f87, %r58;
	mov.f32 	%f5, %f87;
	.loc	16	3222	0
	shr.u32 	%r59, %r56, 23;
	sub.u32 	%r32, %r59, 127;
	mov.f32 	%f88, 0f3fb504f3;    	// 1.41421
	setp.gt.f32 	%p12, %f87, %f88;
	@!%p12 bra 	$Lt_2_44290;
	.loc	16	3224	0
	mov.f32 	%f89, 0f3f000000;    	// 0.5
	mul.f32 	%f5, %f87, %f89;
	.loc	16	3225	0
	add.s32 	%r32, %r32, 1;
$Lt_2_44290:
	.loc	16	3138	0
	mov.f32 	%f90, 0fbf800000;    	// -1
	add.f32 	%f9, %f5, %f90;
	mov.f32 	%f91, 0f3f800000;    	// 1
	add.f32 	%f11, %f5, %f91;
	neg.f32 	%f12, %f9;
	div.approx.f32 	%f13, %f9, %f11;
	mul.rn.f32 	%f14, %f12, %f13;
	add.rn.f32 	%f15, %f9, %f14;
	mul.f32 	%f16, %f15, %f15;
	mov.f32 	%f92, 0f3b2063c3;    	// 0.00244735
	mov.f32 	%f93, %f92;
	mov.f32 	%f94, %f16;
	mov.f32 	%f95, 0f3c4c4be0;    	// 0.0124693
	mov.f32 	%f96, %f95;
	mad.f32 %f97, %f93, %f94, %f96;
	mov.f32 	%f23, %f97;
	mov.f32 	%f98, %f23;
	mov.f32 	%f99, %f16;
	mov.f32 	%f100, 0f3daaab50;   	// 0.0833346
	mov.f32 	%f101, %f100;
	mad.f32 %f102, %f98, %f99, %f101;
	mov.f32 	%f23, %f102;
	mul.f32 	%f103, %f16, %f23;
	mov.f32 	%f104, %f103;
	mov.f32 	%f105, %f15;
	mov.f32 	%f106, %f14;
	mad.f32 %f107, %f104, %f105, %f106;
	mov.f32 	%f23, %f107;
	cvt.rn.f32.s32 	%f108, %r32;
	mov.f32 	%f109, %f108;
	mov.f32 	%f110, 0f3f317218;   	// 0.693147
	mov.f32 	%f111, %f110;
	add.f32 	%f112, %f9, %f23;
	mov.f32 	%f113, %f112;
	mad.f32 %f114, %f109, %f111, %f113;
	mov.f32 	%f41, %f114;
	.loc	16	3232	0
	mov.f32 	%f42, %f41;
	bra.uni 	$Lt_2_43778;
$Lt_2_44034:
	.loc	16	3236	0
	lg2.approx.f32 	%f115, %f84;
	mov.f32 	%f116, 0f3f317218;   	// 0.693147
	mul.f32 	%f42, %f115, %f116;
$Lt_2_43778:
	.loc	14	63	0
	mov.f64 	%fd40, %fd39;
	.loc	16	5236	0
	mov.f64 	%fd22, 0d3ff0000000000000;	// 1
	mov.s32 	%r33, 2;
$Lt_2_31490:
	.loc	16	5239	0
	mul.f64 	%fd41, %fd40, %fd22;
	and.b32 	%r60, %r33, 1;
	neg.s32 	%r61, %r60;
	slct.f64.s32 	%fd22, %fd22, %fd41, %r61;
	.loc	16	5242	0
	shr.u32 	%r33, %r33, 1;
	mov.u32 	%r62, 0;
	setp.ne.u32 	%p13, %r33, %r62;
	@%p13 bra 	$Lt_2_44802;
	bra.uni 	$LDWendi_powi_236_11;
$Lt_2_44802:
	.loc	16	5246	0
	mul.f64 	%fd40, %fd40, %fd40;
	bra.uni 	$Lt_2_31490;
$LDWendi_powi_236_11:
	.loc	18	1319	0
	ld.global.f64 	%fd42, [%rd15+0];
	cvt.f64.f32 	%fd43, %f42;
	mov.f64 	%fd44, 0dbff0000000000000;	// -1
	add.f64 	%fd45, %fd43, %fd44;
	mul.f64 	%fd46, %fd42, %fd45;
	cvt.rn.f32.f64 	%f117, %fd46;
	cvt.rn.f32.f64 	%f118, %fd22;
	div.full.f32 	%f119, %f117, %f118;
	cvt.f64.f32 	%fd47, %f119;
	.loc	14	63	0
	ld.global.f64 	%fd48, [%rd21+8];
	.loc	16	4001	0
	cvt.rn.f32.f64 	%f120, %fd48;
	mov.f32 	%f121, 0f00000000;   	// 0
	set.gt.u32.f32 	%r63, %f120, %f121;
	neg.s32 	%r64, %r63;
	mov.f32 	%f122, 0f7f800000;   	// ((1.0F)/(0.0F))
	set.lt.u32.f32 	%r65, %f120, %f122;
	neg.s32 	%r66, %r65;
	and.b32 	%r67, %r64, %r66;
	mov.u32 	%r68, 0;
	setp.eq.s32 	%p14, %r67, %r68;
	@%p14 bra 	$Lt_2_45570;
	.loc	16	3221	0
	mov.b32 	%r69, %f120;
	and.b32 	%r70, %r69, -2139095041;
	or.b32 	%r71, %r70, 1065353216;
	mov.b32 	%f123, %r71;
	mov.f32 	%f5, %f123;
	.loc	16	3222	0
	shr.u32 	%r72, %r69, 23;
	sub.u32 	%r32, %r72, 127;
	mov.f32 	%f124, 0f3fb504f3;   	// 1.41421
	setp.gt.f32 	%p15, %f123, %f124;
	@!%p15 bra 	$Lt_2_45826;
	.loc	16	3224	0
	mov.f32 	%f125, 0f3f000000;   	// 0.5
	mul.f32 	%f5, %f123, %f125;
	.loc	16	3225	0
	add.s32 	%r32, %r32, 1;
$Lt_2_45826:
	.loc	16	3138	0
	mov.f32 	%f126, 0fbf800000;   	// -1
	add.f32 	%f9, %f5, %f126;
	mov.f32 	%f127, 0f3f800000;   	// 1
	add.f32 	%f11, %f5, %f127;
	neg.f32 	%f12, %f9;
	div.approx.f32 	%f13, %f9, %f11;
	mul.rn.f32 	%f14, %f12, %f13;
	add.rn.f32 	%f15, %f9, %f14;
	mul.f32 	%f16, %f15, %f15;
	mov.f32 	%f128, 0f3b2063c3;   	// 0.00244735
	mov.f32 	%f129, %f128;
	mov.f32 	%f130, %f16;
	mov.f32 	%f131, 0f3c4c4be0;   	// 0.0124693
	mov.f32 	%f132, %f131;
	mad.f32 %f133, %f129, %f130, %f132;
	mov.f32 	%f23, %f133;
	mov.f32 	%f134, %f23;
	mov.f32 	%f135, %f16;
	mov.f32 	%f136, 0f3daaab50;   	// 0.0833346
	mov.f32 	%f137, %f136;
	mad.f32 %f138, %f134, %f135, %f137;
	mov.f32 	%f23, %f138;
	mul.f32 	%f139, %f16, %f23;
	mov.f32 	%f140, %f139;
	mov.f32 	%f141, %f15;
	mov.f32 	%f142, %f14;
	mad.f32 %f143, %f140, %f141, %f142;
	mov.f32 	%f23, %f143;
	cvt.rn.f32.s32 	%f144, %r32;
	mov.f32 	%f145, %f144;
	mov.f32 	%f146, 0f3f317218;   	// 0.693147
	mov.f32 	%f147, %f146;
	add.f32 	%f148, %f9, %f23;
	mov.f32 	%f149, %f148;
	mad.f32 %f150, %f145, %f147, %f149;
	mov.f32 	%f41, %f150;
	.loc	16	3232	0
	mov.f32 	%f42, %f41;
	bra.uni 	$Lt_2_45314;
$Lt_2_45570:
	.loc	16	3236	0
	lg2.approx.f32 	%f151, %f120;
	mov.f32 	%f152, 0f3f317218;   	// 0.693147
	mul.f32 	%f42, %f151, %f152;
$Lt_2_45314:
	.loc	14	63	0
	mov.f64 	%fd49, %fd48;
	.loc	16	5236	0
	mov.f64 	%fd22, 0d3ff0000000000000;	// 1
	mov.s32 	%r33, 2;
$Lt_2_33282:
	.loc	16	5239	0
	mul.f64 	%fd50, %fd49, %fd22;
	and.b32 	%r73, %r33, 1;
	neg.s32 	%r74, %r73;
	slct.f64.s32 	%fd22, %fd22, %fd50, %r74;
	.loc	16	5242	0
	shr.u32 	%r33, %r33, 1;
	mov.u32 	%r75, 0;
	setp.ne.u32 	%p16, %r33, %r75;
	@%p16 bra 	$Lt_2_46338;
	bra.uni 	$LDWendi_powi_236_9;
$Lt_2_46338:
	.loc	16	5246	0
	mul.f64 	%fd49, %fd49, %fd49;
	bra.uni 	$Lt_2_33282;
$LDWendi_powi_236_9:
	.loc	14	63	0
	cvt.f64.f32 	%fd51, %f42;
	mov.f64 	%fd52, 0dbff0000000000000;	// -1
	add.f64 	%fd53, %fd51, %fd52;
	mul.f64 	%fd54, %fd19, %fd53;
	cvt.rn.f32.f64 	%f153, %fd54;
	cvt.rn.f32.f64 	%f154, %fd22;
	div.full.f32 	%f155, %f153, %f154;
	cvt.f64.f32 	%fd55, %f155;
	add.f64 	%fd56, %fd38, %fd29;
	add.f64 	%fd57, %fd47, %fd56;
	add.f64 	%fd58, %fd55, %fd57;
	neg.f64 	%fd59, %fd58;
	ld.param.u64 	%rd22, [__cudaparm__Z21jacPartialsAndBarrierPdS_S_S_S_S_S_S_S_iii_barrier];
	add.u64 	%rd23, %rd22, %rd2;
	st.global.f64 	[%rd23+0], %fd59;
	.loc	14	70	0
	ld.param.u64 	%rd24, [__cudaparm__Z21jacPartialsAndBarrierPdS_S_S_S_S_S_S_S_iii_img2];
	ld.param.u64 	%rd25, [__cudaparm__Z21jacPartialsAndBarrierPdS_S_S_S_S_S_S_S_iii_img1];
	add.u64 	%rd26, %rd4, %rd25;
	ld.global.f64 	%fd60, [%rd26+0];
	add.u64 	%rd27, %rd4, %rd24;
	ld.global.f64 	%fd61, [%rd27+0];
	sub.f64 	%fd62, %fd60, %fd61;
	.loc	16	5236	0
	mov.f64 	%fd22, 0d3ff0000000000000;	// 1
	mov.s32 	%r33, 2;
$Lt_2_34562:
	.loc	16	5239	0
	mul.f64 	%fd63, %fd62, %fd22;
	and.b32 	%r76, %r33, 1;
	neg.s32 	%r77, %r76;
	slct.f64.s32 	%fd22, %fd22, %fd63, %r77;
	.loc	16	5242	0
	shr.u32 	%r33, %r33, 1;
	mov.u32 	%r78, 0;
	setp.ne.u32 	%p17, %r33, %r78;
	@%p17 bra 	$Lt_2_46850;
	bra.uni 	$LDWendi_powi_236_7;
$Lt_2_46850:
	.loc	16	5246	0
	mul.f64 	%fd62, %fd62, %fd62;
	bra.uni 	$Lt_2_34562;
$LDWendi_powi_236_7:
	.loc	14	70	0
	ld.global.f64 	%fd64, [%rd6+0];
	mul.f64 	%fd65, %fd64, %fd22;
	st.global.f64 	[%rd6+0], %fd65;
	ld.param.u64 	%rd25, [__cudaparm__Z21jacPartialsAndBarrierPdS_S_S_S_S_S_S_S_iii_img1];
	.loc	14	71	0
	add.u64 	%rd28, %rd12, %rd25;
	ld.global.f64 	%fd66, [%rd28+0];
	.loc	14	70	0
	ld.param.u64 	%rd24, [__cudaparm__Z21jacPartialsAndBarrierPdS_S_S_S_S_S_S_S_iii_img2];
	.loc	14	71	0
	add.u64 	%rd29, %rd12, %rd24;
	ld.global.f64 	%fd67, [%rd29+0];
	sub.f64 	%fd68, %fd66, %fd67;
	.loc	16	5236	0
	mov.f64 	%fd22, 0d3ff0000000000000;	// 1
	mov.s32 	%r33, 2;
$Lt_2_35842:
	.loc	16	5239	0
	mul.f64 	%fd69, %fd68, %fd22;
	and.b32 	%r79, %r33, 1;
	neg.s32 	%r80, %r79;
	slct.f64.s32 	%fd22, %fd22, %fd69, %r80;
	.loc	16	5242	0
	shr.u32 	%r33, %r33, 1;
	mov.u32 	%r81, 0;
	setp.ne.u32 	%p18, %r33, %r81;
	@%p18 bra 	$Lt_2_47362;
	bra.uni 	$LDWendi_powi_236_5;
$Lt_2_47362:
	.loc	16	5246	0
	mul.f64 	%fd68, %fd68, %fd68;
	bra.uni 	$Lt_2_35842;
$LDWendi_powi_236_5:
	.loc	14	71	0
	ld.global.f64 	%fd70, [%rd10+0];
	mul.f64 	%fd71, %fd70, %fd22;
	st.global.f64 	[%rd10+0], %fd71;
	.loc	14	70	0
	ld.param.u64 	%rd25, [__cudaparm__Z21jacPartialsAndBarrierPdS_S_S_S_S_S_S_S_iii_img1];
	.loc	14	72	0
	add.u64 	%rd30, %rd2, %rd25;
	.loc	14	70	0
	ld.param.u64 	%rd24, [__cudaparm__Z21jacPartialsAndBarrierPdS_S_S_S_S_S_S_S_iii_img2];
	.loc	14	72	0
	add.u64 	%rd31, %rd2, %rd24;
	ld.global.f64 	%fd72, [%rd30+-8];
	ld.global.f64 	%fd73, [%rd31+-8];
	sub.f64 	%fd74, %fd72, %fd73;
	.loc	16	5236	0
	mov.f64 	%fd22, 0d3ff0000000000000;	// 1
	mov.s32 	%r33, 2;
$Lt_2_37122:
	.loc	16	5239	0
	mul.f64 	%fd75, %fd74, %fd22;
	and.b32 	%r82, %r33, 1;
	neg.s32 	%r83, %r82;
	slct.f64.s32 	%fd22, %fd22, %fd75, %r83;
	.loc	16	5242	0
	shr.u32 	%r33, %r33, 1;
	mov.u32 	%r84, 0;
	setp.ne.u32 	%p19, %r33, %r84;
	@%p19 bra 	$Lt_2_47874;
	bra.uni 	$LDWendi_powi_236_3;
$Lt_2_47874:
	.loc	16	5246	0
	mul.f64 	%fd74, %fd74, %fd74;
	bra.uni 	$Lt_2_37122;
$LDWendi_powi_236_3:
	.loc	14	72	0
	ld.global.f64 	%fd76, [%rd15+0];
	mul.f64 	%fd77, %fd76, %fd22;
	st.global.f64 	[%rd15+0], %fd77;
	.loc	14	73	0
	ld.global.f64 	%fd78, [%rd30+8];
	ld.global.f64 	%fd79, [%rd31+8];
	sub.f64 	%fd80, %fd78, %fd79;
	.loc	16	5236	0
	mov.f64 	%fd22, 0d3ff0000000000000;	// 1
	mov.s32 	%r33, 2;
$Lt_2_38402:
	.loc	16	5239	0
	mul.f64 	%fd81, %fd80, %fd22;
	and.b32 	%r85, %r33, 1;
	neg.s32 	%r86, %r85;
	slct.f64.s32 	%fd22, %fd22, %fd81, %r86;
	.loc	16	5242	0
	shr.u32 	%r33, %r33, 1;
	mov.u32 	%r87, 0;
	setp.ne.u32 	%p20, %r33, %r87;
	@%p20 bra 	$Lt_2_48386;
	bra.uni 	$LDWendi_powi_236_1;
$Lt_2_48386:
	.loc	16	5246	0
	mul.f64 	%fd80, %fd80, %fd80;
	bra.uni 	$Lt_2_38402;
$LDWendi_powi_236_1:
	.loc	14	73	0
	ld.global.f64 	%fd82, [%rd17+0];
	mul.f64 	%fd83, %fd82, %fd22;
	st.global.f64 	[%rd17+0], %fd83;
$LBB77__Z21jacPartialsAndBarrierPdS_S_S_S_S_S_S_S_iii:
	.loc	14	74	0
	exit;
$LDWend__Z21jacPartialsAndBarrierPdS_S_S_S_S_S_S_S_iii:
	} // _Z21jacPartialsAndBarrierPdS_S_S_S_S_S_S_S_iii

	.entry _Z4intfPdS_ii (
		.param .u64 __cudaparm__Z4intfPdS_ii_out,
		.param .u64 __cudaparm__Z4intfPdS_ii_f,
		.param .s32 __cudaparm__Z4intfPdS_ii_rows,
		.param .s32 __cudaparm__Z4intfPdS_ii_columns)
	{
	.reg .u16 %rh<6>;
	.reg .u32 %r<22>;
	.reg .u64 %rd<14>;
	.reg .f64 %fd<12>;
	.reg .pred %p<6>;
	.loc	14	80	0
$LDWbegin__Z4intfPdS_ii:
	mov.u16 	%rh1, %ctaid.x;
	mov.u16 	%rh2, %ntid.x;
	mul.wide.u16 	%r1, %rh1, %rh2;
	cvt.u32.u16 	%r2, %tid.x;
	add.u32 	%r3, %r2, %r1;
	mov.u32 	%r4, 0;
	setp.le.s32 	%p1, %r3, %r4;
	@%p1 bra 	$LBB9__Z4intfPdS_ii;
	mov.u16 	%rh3, %ctaid.y;
	mov.u16 	%rh4, %ntid.y;
	mul.wide.u16 	%r5, %rh3, %rh4;
	cvt.u32.u16 	%r6, %tid.y;
	add.u32 	%r7, %r6, %r5;
	mov.u32 	%r8, 0;
	setp.le.s32 	%p2, %r7, %r8;
	@%p2 bra 	$LBB9__Z4intfPdS_ii;
	ld.param.s32 	%r9, [__cudaparm__Z4intfPdS_ii_columns];
	sub.s32 	%r10, %r9, 1;
	setp.ge.s32 	%p3, %r3, %r10;
	@%p3 bra 	$LBB9__Z4intfPdS_ii;
	ld.param.s32 	%r11, [__cudaparm__Z4intfPdS_ii_rows];
	sub.s32 	%r12, %r11, 1;
	setp.lt.s32 	%p4, %r7, %r12;
	@%p4 bra 	$L_3_1794;
	bra.uni 	$LBB9__Z4intfPdS_ii;
$L_3_1794:
	ld.param.s32 	%r11, [__cudaparm__Z4intfPdS_ii_rows];
	.loc	14	88	0
	mul.lo.s32 	%r13, %r11, %r3;
	add.s32 	%r14, %r7, %r13;
	cvt.s64.s32 	%rd1, %r14;
	mul.wide.s32 	%rd2, %r14, 8;
	ld.param.u64 	%rd3, [__cudaparm__Z4intfPdS_ii_f];
	add.u64 	%rd4, %rd2, %rd3;
	ld.global.f64 	%fd1, [%rd4+8];
	ld.global.f64 	%fd2, [%rd4+-8];
	add.s32 	%r15, %r3, 1;
	mul.lo.s32 	%r16, %r11, %r15;
	add.s32 	%r17, %r7, %r16;
	cvt.s64.s32 	%rd5, %r17;
	mul.wide.s32 	%rd6, %r17, 8;
	add.u64 	%rd7, %rd3, %rd6;
	ld.global.f64 	%fd3, [%rd7+0];
	sub.s32 	%r18, %r3, 1;
	mul.lo.s32 	%r19, %r11, %r18;
	add.s32 	%r20, %r7, %r19;
	cvt.s64.s32 	%rd8, %r20;
	mul.wide.s32 	%rd9, %r20, 8;
	add.u64 	%rd10, %rd3, %rd9;
	ld.global.f64 	%fd4, [%rd10+0];
	ld.global.f64 	%fd5, [%rd4+0];
	mov.f64 	%fd6, 0dc010000000000000;	// -4
	mad.rn.f64 	%fd7, %fd5, %fd6, %fd4;
	add.f64 	%fd8, %fd3, %fd7;
	add.f64 	%fd9, %fd2, %fd8;
	add.f64 	%fd10, %fd1, %fd9;
	ld.param.u64 	%rd11, [__cudaparm__Z4intfPdS_ii_out];
	add.u64 	%rd12, %rd11, %rd2;
	st.global.f64 	[%rd12+0], %fd10;
$LBB9__Z4intfPdS_ii:
	.loc	14	89	0
	exit;
$LDWend__Z4intfPdS_ii:
	} // _Z4intfPdS_ii

	.entry _Z8jacobianPdS_S_ii (
		.param .u64 __cudaparm__Z8jacobianPdS_S_ii_out,
		.param .u64 __cudaparm__Z8jacobianPdS_S_ii_f_c,
		.param .u64 __cudaparm__Z8jacobianPdS_S_ii_f_r,
		.param .s32 __cudaparm__Z8jacobianPdS_S_ii_rows,
		.param .s32 __cudaparm__Z8jacobianPdS_S_ii_columns)
	{
	.reg .u16 %rh<6>;
	.reg .u32 %r<22>;
	.reg .u64 %rd<18>;
	.reg .f64 %fd<19>;
	.reg .pred %p<6>;
	.loc	14	96	0
$LDWbegin__Z8jacobianPdS_S_ii:
	mov.u16 	%rh1, %ctaid.x;
	mov.u16 	%rh2, %ntid.x;
	mul.wide.u16 	%r1, %rh1, %rh2;
	cvt.u32.u16 	%r2, %tid.x;
	add.u32 	%r3, %r2, %r1;
	mov.u32 	%r4, 0;
	setp.le.s32 	%p1, %r3, %r4;
	@%p1 bra 	$LBB9__Z8jacobianPdS_S_ii;
	mov.u16 	%rh3, %ctaid.y;
	mov.u16 	%rh4, %ntid.y;
	mul.wide.u16 	%r5, %rh3, %rh4;
	cvt.u32.u16 	%r6, %tid.y;
	add.u32 	%r7, %r6, %r5;
	mov.u32 	%r8, 0;
	setp.le.s32 	%p2, %r7, %r8;
	@%p2 bra 	$LBB9__Z8jacobianPdS_S_ii;
	ld.param.s32 	%r9, [__cudaparm__Z8jacobianPdS_S_ii_columns];
	sub.s32 	%r10, %r9, 1;
	setp.ge.s32 	%p3, %r3, %r10;
	@%p3 bra 	$LBB9__Z8jacobianPdS_S_ii;
	ld.param.s32 	%r11, [__cudaparm__Z8jacobianPdS_S_ii_rows];
	sub.s32 	%r12, %r11, 1;
	setp.lt.s32 	%p4, %r7, %r12;
	@%p4 bra 	$L_4_1794;
	bra.uni 	$LBB9__Z8jacobianPdS_S_ii;
$L_4_1794:
	.loc	14	104	0
	add.s32 	%r13, %r3, 1;
	sub.s32 	%r14, %r3, 1;
	.loc	14	96	0
	ld.param.s32 	%r11, [__cudaparm__Z8jacobianPdS_S_ii_rows];
	.loc	14	104	0
	mul.lo.s32 	%r15, %r11, %r3;
	add.s32 	%r16, %r7, %r15;
	cvt.s64.s32 	%rd1, %r16;
	mul.wide.s32 	%rd2, %r16, 8;
	mul.lo.s32 	%r17, %r13, %r11;
	add.s32 	%r18, %r7, %r17;
	cvt.s64.s32 	%rd3, %r18;
	mul.wide.s32 	%rd4, %r18, 8;
	mul.lo.s32 	%r19, %r14, %r11;
	add.s32 	%r20, %r7, %r19;
	cvt.s64.s32 	%rd5, %r20;
	mul.wide.s32 	%rd6, %r20, 8;
	ld.param.u64 	%rd7, [__cudaparm__Z8jacobianPdS_S_ii_f_c];
	add.u64 	%rd8, %rd2, %rd7;
	ld.param.u64 	%rd9, [__cudaparm__Z8jacobianPdS_S_ii_f_r];
	add.u64 	%rd10, %rd2, %rd9;
	add.u64 	%rd11, %rd4, %rd9;
	ld.global.f64 	%fd1, [%rd11+0];
	add.u64 	%rd12, %rd6, %rd9;
	ld.global.f64 	%fd2, [%rd12+0];
	sub.f64 	%fd3, %fd1, %fd2;
	ld.global.f64 	%fd4, [%rd8+8];
	ld.global.f64 	%fd5, [%rd8+-8];
	sub.f64 	%fd6, %fd4, %fd5;
	mul.f64 	%fd7, %fd3, %fd6;
	add.u64 	%rd13, %rd4, %rd7;
	ld.global.f64 	%fd8, [%rd13+0];
	add.u64 	%rd14, %rd6, %rd7;
	ld.global.f64 	%fd9, [%rd14+0];
	sub.f64 	%fd10, %fd8, %fd9;
	ld.global.f64 	%fd11, [%rd10+8];
	ld.global.f64 	%fd12, [%rd10+-8];
	sub.f64 	%fd13, %fd11, %fd12;
	mul.f64 	%fd14, %fd10, %fd13;
	sub.f64 	%fd15, %fd14, %fd7;
	mov.f64 	%fd16, 0d3fd0000000000000;	// 0.25
	mul.f64 	%fd17, %fd15, %fd16;
	ld.param.u64 	%rd15, [__cudaparm__Z8jacobianPdS_S_ii_out];
	add.u64 	%rd16, %rd15, %rd2;
	st.global.f64 	[%rd16+0], %fd17;
$LBB9__Z8jacobianPdS_S_ii:
	.loc	14	107	0
	exit;
$LDWend__Z8jacobianPdS_S_ii:
	} // _Z8jacobianPdS_S_ii

	.entry _Z3addPdS_S_ii (
		.param .u64 __cudaparm__Z3addPdS_S_ii_out,
		.param .u64 __cudaparm__Z3addPdS_S_ii_in1,
		.param .u64 __cudaparm__Z3addPdS_S_ii_in2,
		.param .s32 __cudaparm__Z3addPdS_S_ii_rows,
		.param .s32 __cudaparm__Z3addPdS_S_ii_columns)
	{
	.reg .u16 %rh<6>;
	.reg .u32 %r<16>;
	.reg .u64 %rd<10>;
	.reg .f64 %fd<5>;
	.reg .pred %p<6>;
	.loc	14	114	0
$LDWbegin__Z3addPdS_S_ii:
	mov.u16 	%rh1, %ctaid.x;
	mov.u16 	%rh2, %ntid.x;
	mul.wide.u16 	%r1, %rh1, %rh2;
	cvt.u32.u16 	%r2, %tid.x;
	add.u32 	%r3, %r2, %r1;
	mov.u32 	%r4, 1;
	setp.le.s32 	%p1, %r3, %r4;
	@%p1 bra 	$LBB9__Z3addPdS_S_ii;
	mov.u16 	%rh3, %ctaid.y;
	mov.u16 	%rh4, %ntid.y;
	mul.wide.u16 	%r5, %rh3, %rh4;
	cvt.u32.u16 	%r6, %tid.y;
	add.u32 	%r7, %r6, %r5;
	mov.u32 	%r8, 1;
	setp.le.s32 	%p2, %r7, %r8;
	@%p2 bra 	$LBB9__Z3addPdS_S_ii;
	ld.param.s32 	%r9, [__cudaparm__Z3addPdS_S_ii_columns];
	sub.s32 	%r10, %r9, 2;
	setp.ge.s32 	%p3, %r3, %r10;
	@%p3 bra 	$LBB9__Z3addPdS_S_ii;
	ld.param.s32 	%r11, [__cudaparm__Z3addPdS_S_ii_rows];
	sub.s32 	%r12, %r11, 2;
	setp.lt.s32 	%p4, %r7, %r12;
	@%p4 bra 	$L_5_1794;
	bra.uni 	$LBB9__Z3addPdS_S_ii;
$L_5_1794:
	ld.param.s32 	%r11, [__cudaparm__Z3addPdS_S_ii_rows];
	.loc	14	122	0
	mul.lo.s32 	%r13, %r11, %r3;
	add.s32 	%r14, %r7, %r13;
	cvt.s64.s32 	%rd1, %r14;
	mul.wide.s32 	%rd2, %r14, 8;
	ld.param.u64 	%rd3, [__cudaparm__Z3addPdS_S_ii_in1];
	add.u64 	%rd4, %rd3, %rd2;
	ld.global.f64 	%fd1, [%rd4+0];
	ld.param.u64 	%rd5, [__cudaparm__Z3addPdS_S_ii_in2];
	add.u64 	%rd6, %rd5, %rd2;
	ld.global.f64 	%fd2, [%rd6+0];
	add.f64 	%fd3, %fd1, %fd2;
	ld.param.u64 	%rd7, [__cudaparm__Z3addPdS_S_ii_out];
	add.u64 	%rd8, %rd7, %rd2;
	st.global.f64 	[%rd8+0], %fd3;
$LBB9__Z3addPdS_S_ii:
	.loc	14	123	0
	exit;
$LDWend__Z3addPdS_S_ii:
	} // _Z3addPdS_S_ii

	.entry _Z3d_fPdS_S_S_S_S_S_S_S_S_dddii (
		.param .u64 __cudaparm__Z3d_fPdS_S_S_S_S_S_S_S_S_dddii_out,
		.param .u64 __cudaparm__Z3d_fPdS_S_S_S_S_S_S_S_S_dddii_jacf,
		.param .u64 __cudaparm__Z3d_fPdS_S_S_S_S_S_S_S_S_dddii_jacg,
		.param .u64 __cudaparm__Z3d_fPdS_S_S_S_S_S_S_S_S_dddii_i_m_1,
		.param .u64 __cudaparm__Z3d_fPdS_S_S_S_S_S_S_S_S_dddii_j_m_1,
		.param .u64 __cudaparm__Z3d_fPdS_S_S_S_S_S_S_S_S_dddii_i_p_1,
		.param .u64 __cudaparm__Z3d_fPdS_S_S_S_S_S_S_S_S_dddii_j_p_1,
		.param .u64 __cudaparm__Z3d_fPdS_S_S_S_S_S_S_S_S_dddii_barrier,
		.param .u64 __cudaparm__Z3d_fPdS_S_S_S_S_S_S_S_S_dddii_intf,
		.param .u64 __cudaparm__Z3d_fPdS_S_S_S_S_S_S_S_S_dddii_extf,
		.param .f64 __cudaparm__Z3d_fPdS_S_S_S_S_S_S_S_S_dddii_rho,
		.param .f64 __cudaparm__Z3d_fPdS_S_S_S_S_S_S_S_S_dddii_lambda,
		.param .f64 __cudaparm__Z3d_fPdS_S_S_S_S_S_S_S_S_dddii_lambda2,
		.param .s32 __cudaparm__Z3d_fPdS_S_S_S_S_S_S_S_S_dddii_rows,
		.param .s32 __cudaparm__Z3d_fPdS_S_S_S_S_S_S_S_S_dddii_columns)
	{
	.reg .u16 %rh<6>;
	.reg .u32 %r<11>;
	.reg .u64 %rd<24>;
	.reg .f64 %fd<22>;
	.loc	14	141	0
$LDWbegin__Z3d_fPdS_S_S_S_S_S_S_S_S_dddii:
	.loc	14	149	0
	mov.u16 	%rh1, %ctaid.x;
	mov.u16 	%rh2, %ntid.x;
	mul.wide.u16 	%r1, %rh1, %rh2;
	mov.u16 	%rh3, %ctaid.y;
	mov.u16 	%rh4, %ntid.y;
	mul.wide.u16 	%r2, %rh3, %rh4;
	cvt.u32.u16 	%r3, %tid.x;
	add.u32 	%r4, %r3, %r1;
	ld.param.s32 	%r5, [__cudaparm__Z3d_fPdS_S_S_S_S_S_S_S_S_dddii_rows];
	mul.lo.s32 	%r6, %r5, %r4;
	cvt.u32.u16 	%r7, %tid.y;
	add.u32 	%r8, %r7, %r2;
	add.s32 	%r9, %r6, %r8;
	cvt.s64.s32 	%rd1, %r9;
	mul.wide.s32 	%rd2, %r9, 8;
	ld.param.f64 	%fd1, [__cudaparm__Z3d_fPdS_S_S_S_S_S_S_S_S_dddii_rho];
	ld.param.u64 	%rd3, [__cudaparm__Z3d_fPdS_S_S_S_S_S_S_S_S_dddii_j_p_1];
	add.u64 	%rd4, %rd3, %rd2;
	ld.global.f64 	%fd2, [%rd4+0];
	ld.param.u64 	%rd5, [__cudaparm__Z3d_fPdS_S_S_S_S_S_S_S_S_dddii_j_m_1];
	add.u64 	%rd6, %rd5, %rd2;
	ld.global.f64 	%fd3, [%rd6+0];
	ld.param.u64 	%rd7, [__cudaparm__Z3d_fPdS_S_S_S_S_S_S_S_S_dddii_i_p_1];
	add.u64 	%rd8, %rd7, %rd2;
	ld.global.f64 	%fd4, [%rd8+0];
	ld.param.u64 	%rd9, [__cudaparm__Z3d_fPdS_S_S_S_S_S_S_S_S_dddii_i_m_1];
	add.u64 	%rd10, %rd9, %rd2;
	ld.global.f64 	%fd5, [%rd10+0];
	ld.param.u64 	%rd11, [__cudaparm__Z3d_fPdS_S_S_S_S_S_S_S_S_dddii_extf];
	add.u64 	%rd12, %rd11, %rd2;
	ld.global.f64 	%fd6, [%rd12+0];
	ld.param.u64 	%rd13, [__cudaparm__Z3d_fPdS_S_S_S_S_S_S_S_S_dddii_jacf];
	add.u64 	%rd14, %rd13, %rd2;
	ld.global.f64 	%fd7, [%rd14+0];
	ld.param.u64 	%rd15, [__cudaparm__Z3d_fPdS_S_S_S_S_S_S_S_S_dddii_jacg];
	add.u64 	%rd16, %rd15, %rd2;
	ld.global.f64 	%fd8, [%rd16+0];
	add.f64 	%fd9, %fd7, %fd8;
	mad.rn.f64 	%fd10, %fd6, %fd9, %fd5;
	add.f64 	%fd11, %fd4, %fd10;
	add.f64 	%fd12, %fd3, %fd11;
	add.f64 	%fd13, %fd2, %fd12;
	ld.param.u64 	%rd17, [__cudaparm__Z3d_fPdS_S_S_S_S_S_S_S_S_dddii_intf];
	add.u64 	%rd18, %rd17, %rd2;
	ld.global.f64 	%fd14, [%rd18+0];
	ld.param.f64 	%fd15, [__cudaparm__Z3d_fPdS_S_S_S_S_S_S_S_S_dddii_lambda];
	mad.rn.f64 	%fd16, %fd14, %fd15, %fd13;
	ld.param.u64 	%rd19, [__cudaparm__Z3d_fPdS_S_S_S_S_S_S_S_S_dddii_barrier];
	add.u64 	%rd20, %rd19, %rd2;
	ld.global.f64 	%fd17, [%rd20+0];
	ld.param.f64 	%fd18, [__cudaparm__Z3d_fPdS_S_S_S_S_S_S_S_S_dddii_lambda2];
	mad.rn.f64 	%fd19, %fd17, %fd18, %fd16;
	mul.f64 	%fd20, %fd1, %fd19;
	ld.param.u64 	%rd21, [__cudaparm__Z3d_fPdS_S_S_S_S_S_S_S_S_dddii_out];
	add.u64 	%rd22, %rd21, %rd2;
	st.global.f64 	[%rd22+0], %fd20;
	.loc	14	152	0
	exit;
$LDWend__Z3d_fPdS_S_S_S_S_S_S_S_S_dddii:
	} // _Z3d_fPdS_S_S_S_S_S_S_S_S_dddii



// ===== COMPILED SASS (sm_100) =====

	.target	sm_100

	.elftype	@"ET_EXEC"


//--------------------- .note.nv.tkinfo           --------------------------
	.section	.note.nv.tkinfo,"",@"SHT_NOTE"
	.sectionflags	@"SHF_NOTE_NV_TKINFO"
	.tkinfo
        /*0018*/ 	.word	0x00000002
        /*0030*/ 	.string	""
        /*0030*/ 	.string	"ptxas"
        /*0030*/ 	.string	"Cuda compilation tools, release 13.0, V13.0.88"
        /*0030*/ 	.string	"Build cuda_13.0.r13.0/compiler.36424714_0"
        /*0030*/ 	.string	"-arch sm_100 "



//--------------------- .note.nv.cuinfo           --------------------------
	.section	.note.nv.cuinfo,"",@"SHT_NOTE"
	.sectionflags	@"SHF_NOTE_NV_CUINFO"
        /*0018*/ 	.short	0x0002
        /*001a*/ 	.short	0x000a
        /*001c*/ 	.short	0x0082
	.zero		2


//--------------------- .nv.info                  --------------------------
	.section	.nv.info,"",@"SHT_CUDA_INFO"
	.align	4


	//----- nvinfo : EIATTR_REGCOUNT
	.align		4
        /*0000*/ 	.byte	0x04, 0x2f
        /*0002*/ 	.short	(.L_1 - .L_0)
	.align		4
.L_0:
        /*0004*/ 	.word	index@(_Z7interp2PdS_S_S_ii)
        /*0008*/ 	.word	0x0000001e


	//----- nvinfo : EIATTR_FRAME_SIZE
	.align		4
.L_1:
        /*000c*/ 	.byte	0x04, 0x11
        /*000e*/ 	.short	(.L_3 - .L_2)
	.align		4
.L_2:
        /*0010*/ 	.word	index@(_Z7interp2PdS_S_S_ii)
        /*0014*/ 	.word	0x00000000


	//----- nvinfo : EIATTR_REGCOUNT
	.align		4
.L_3:
        /*0018*/ 	.byte	0x04, 0x2f
        /*001a*/ 	.short	(.L_5 - .L_4)
	.align		4
.L_4:
        /*001c*/ 	.word	index@(_Z4extfPdS_S_S_ii)
        /*0020*/ 	.word	0x00000010


	//----- nvinfo : EIATTR_FRAME_SIZE
	.align		4
.L_5:
        /*0024*/ 	.byte	0x04, 0x11
        /*0026*/ 	.short	(.L_7 - .L_6)
	.align		4
.L_6:
        /*0028*/ 	.word	index@(_Z4extfPdS_S_S_ii)
        /*002c*/ 	.word	0x00000000


	//----- nvinfo : EIATTR_REGCOUNT
	.align		4
.L_7:
        /*0030*/ 	.byte	0x04, 0x2f
        /*0032*/ 	.short	(.L_9 - .L_8)
	.align		4
.L_8:
        /*0034*/ 	.word	index@(_Z21jacPartialsAndBarrierPdS_S_S_S_S_S_S_S_iii)
        /*0038*/ 	.word	0x00000020


	//----- nvinfo : EIATTR_FRAME_SIZE
	.align		4
.L_9:
        /*003c*/ 	.byte	0x04, 0x11
        /*003e*/ 	.short	(.L_11 - .L_10)
	.align		4
.L_10:
        /*0040*/ 	.word	index@(_Z21jacPartialsAndBarrierPdS_S_S_S_S_S_S_S_iii)
        /*0044*/ 	.word	0x00000000


	//----- nvinfo : EIATTR_REGCOUNT
	.align		4
.L_11:
        /*0048*/ 	.byte	0x04, 0x2f
        /*004a*/ 	.short	(.L_13 - .L_12)
	.align		4
.L_12:
        /*004c*/ 	.word	index@(_Z4intfPdS_ii)
        /*0050*/ 	.word	0x00000012


	//----- nvinfo : EIATTR_FRAME_SIZE
	.align		4
.L_13:
        /*0054*/ 	.byte	0x04, 0x11
        /*0056*/ 	.short	(.L_15 - .L_14)
	.align		4
.L_14:
        /*0058*/ 	.word	index@(_Z4intfPdS_ii)
        /*005c*/ 	.word	0x00000000


	//----- nvinfo : EIATTR_REGCOUNT
	.align		4
.L_15:
        /*0060*/ 	.byte	0x04, 0x2f
        /*0062*/ 	.short	(.L_17 - .L_16)
	.align		4
.L_16:
        /*0064*/ 	.word	index@(_Z8jacobianPdS_S_ii)
        /*0068*/ 	.word	0x00000018


	//----- nvinfo : EIATTR_FRAME_SIZE
	.align		4
.L_17:
        /*006c*/ 	.byte	0x04, 0x11
        /*006e*/ 	.short	(.L_19 - .L_18)
	.align		4
.L_18:
        /*0070*/ 	.word	index@(_Z8jacobianPdS_S_ii)
        /*0074*/ 	.word	0x00000000


	//----- nvinfo : EIATTR_REGCOUNT
	.align		4
.L_19:
        /*0078*/ 	.byte	0x04, 0x2f
        /*007a*/ 	.short	(.L_21 - .L_20)
	.align		4
.L_20:
        /*007c*/ 	.word	index@(_Z3addPdS_S_ii)
        /*0080*/ 	.word	0x0000000e


	//----- nvinfo : EIATTR_FRAME_SIZE
	.align		4
.L_21:
        /*0084*/ 	.byte	0x04, 0x11
        /*0086*/ 	.short	(.L_23 - .L_22)
	.align		4
.L_22:
        /*0088*/ 	.word	index@(_Z3addPdS_S_ii)
        /*008c*/ 	.word	0x00000000


	//----- nvinfo : EIATTR_REGCOUNT
	.align		4
.L_23:
        /*0090*/ 	.byte	0x04, 0x2f
        /*0092*/ 	.short	(.L_25 - .L_24)
	.align		4
.L_24:
        /*0094*/ 	.word	index@(_Z3d_fPdS_S_S_S_S_S_S_S_S_dddii)
        /*0098*/ 	.word	0x00000018


	//----- nvinfo : EIATTR_FRAME_SIZE
	.align		4
.L_25:
        /*009c*/ 	.byte	0x04, 0x11
        /*009e*/ 	.short	(.L_27 - .L_26)
	.align		4
.L_26:
        /*00a0*/ 	.word	index@(_Z3d_fPdS_S_S_S_S_S_S_S_S_dddii)
        /*00a4*/ 	.word	0x00000000


	//----- nvinfo : EIATTR_MIN_STACK_SIZE
	.align		4
.L_27:
        /*00a8*/ 	.byte	0x04, 0x12
        /*00aa*/ 	.short	(.L_29 - .L_28)
	.align		4
.L_28:
        /*00ac*/ 	.word	index@(_Z3d_fPdS_S_S_S_S_S_S_S_S_dddii)
        /*00b0*/ 	.word	0x00000000


	//----- nvinfo : EIATTR_MIN_STACK_SIZE
	.align		4
.L_29:
        /*00b4*/ 	.byte	0x04, 0x12
        /*00b6*/ 	.short	(.L_31 - .L_30)
	.align		4
.L_30:
        /*00b8*/ 	.word	index@(_Z3addPdS_S_ii)
        /*00bc*/ 	.word	0x00000000


	//----- nvinfo : EIATTR_MIN_STACK_SIZE
	.align		4
.L_31:
        /*00c0*/ 	.byte	0x04, 0x12
        /*00c2*/ 	.short	(.L_33 - .L_32)
	.align		4
.L_32:
        /*00c4*/ 	.word	index@(_Z8jacobianPdS_S_ii)
        /*00c8*/ 	.word	0x00000000


	//----- nvinfo : EIATTR_MIN_STACK_SIZE
	.align		4
.L_33:
        /*00cc*/ 	.byte	0x04, 0x12
        /*00ce*/ 	.short	(.L_35 - .L_34)
	.align		4
.L_34:
        /*00d0*/ 	.word	index@(_Z4intfPdS_ii)
        /*00d4*/ 	.word	0x00000000


	//----- nvinfo : EIATTR_MIN_STACK_SIZE
	.align		4
.L_35:
        /*00d8*/ 	.byte	0x04, 0x12
        /*00da*/ 	.short	(.L_37 - .L_36)
	.align		4
.L_36:
        /*00dc*/ 	.word	index@(_Z21jacPartialsAndBarrierPdS_S_S_S_S_S_S_S_iii)
        /*00e0*/ 	.word	0x00000000


	//----- nvinfo : EIATTR_MIN_STACK_SIZE
	.align		4
.L_37:
        /*00e4*/ 	.byte	0x04, 0x12
        /*00e6*/ 	.short	(.L_39 - .L_38)
	.align		4
.L_38:
        /*00e8*/ 	.word	index@(_Z4extfPdS_S_S_ii)
        /*00ec*/ 	.word	0x00000000


	//----- nvinfo : EIATTR_MIN_STACK_SIZE
	.align		4
.L_39:
        /*00f0*/ 	.byte	0x04, 0x12
        /*00f2*/ 	.short	(.L_41 - .L_40)
	.align		4
.L_40:
        /*00f4*/ 	.word	index@(_Z7interp2PdS_S_S_ii)
        /*00f8*/ 	.word	0x00000000
.L_41:


//--------------------- .nv.compat                --------------------------
	.section	.nv.compat,"",@"SHT_CUDA_COMPAT_INFO"
	.align	4
        /*0000*/ 	.byte	0x02, 0x09, 0x00, 0x00, 0x02, 0x02, 0x01, 0x00, 0x02, 0x05, 0x05, 0x00, 0x03, 0x07, 0x01, 0x01
        /*0010*/ 	.byte	0x02, 0x03, 0x00, 0x00, 0x02, 0x06, 0x01, 0x00, 0x04, 0x0b, 0x08, 0x00, 0x01, 0x00, 0x00, 0x00
        /*0020*/ 	.byte	0x00, 0x00, 0x00, 0x00


//--------------------- .nv.info._Z3d_fPdS_S_S_S_S_S_S_S_S_dddii --------------------------
	.section	.nv.info._Z3d_fPdS_S_S_S_S_S_S_S_S_dddii,"",@"SHT_CUDA_INFO"
	.sectionflags	@""
	.align	4


	//----- nvinfo : EIATTR_CUDA_API_VERSION
	.align		4
        /*0000*/ 	.byte	0x04, 0x37
        /*0002*/ 	.short	(.L_43 - .L_42)
.L_42:
        /*0004*/ 	.word	0x00000082


	//----- nvinfo : EIATTR_KPARAM_INFO
	.align		4
.L_43:
        /*0008*/ 	.byte	0x04, 0x17
        /*000a*/ 	.short	(.L_45 - .L_44)
.L_44:
        /*000c*/ 	.word	0x00000000
        /*0010*/ 	.short	0x000e
        /*0012*/ 	.short	0x006c
        /*0014*/ 	.byte	0x00, 0xf0, 0x11, 0x00


	//----- nvinfo : EIATTR_KPARAM_INFO
	.align		4
.L_45:
        /*0018*/ 	.byte	0x04, 0x17
        /*001a*/ 	.short	(.L_47 - .L_46)
.L_46:
        /*001c*/ 	.word	0x00000000
        /*0020*/ 	.short	0x000d
        /*0022*/ 	.short	0x0068
        /*0024*/ 	.byte	0x00, 0xf0, 0x11, 0x00


	//----- nvinfo : EIATTR_KPARAM_INFO
	.align		4
.L_47:
        /*0028*/ 	.byte	0x04, 0x17
        /*002a*/ 	.short	(.L_49 - .L_48)
.L_48:
        /*002c*/ 	.word	0x00000000
        /*0030*/ 	.short	0x000c
        /*0032*/ 	.short	0x0060
        /*0034*/ 	.byte	0x00, 0xf0, 0x21, 0x00


	//----- nvinfo : EIATTR_KPARAM_INFO
	.align		4
.L_49:
        /*0038*/ 	.byte	0x04, 0x17
        /*003a*/ 	.short	(.L_51 - .L_50)
.L_50:
        /*003c*/ 	.word	0x00000000
        /*0040*/ 	.short	0x000b
        /*0042*/ 	.short	0x0058
        /*0044*/ 	.byte	0x00, 0xf0, 0x21, 0x00


	//----- nvinfo : EIATTR_KPARAM_INFO
	.align		4
.L_51:
        /*0048*/ 	.byte	0x04, 0x17
        /*004a*/ 	.short	(.L_53 - .L_52)
.L_52:
        /*004c*/ 	.word	0x00000000
        /*0050*/ 	.short	0x000a
        /*0052*/ 	.short	0x0050
        /*0054*/ 	.byte	0x00, 0xf0, 0x21, 0x00


	//----- nvinfo : EIATTR_KPARAM_INFO
	.align		4
.L_53:
        /*0058*/ 	.byte	0x04, 0x17
        /*005a*/ 	.short	(.L_55 - .L_54)
.L_54:
        /*005c*/ 	.word	0x00000000
        /*0060*/ 	.short	0x0009
        /*0062*/ 	.short	0x0048
        /*0064*/ 	.byte	0x00, 0xf0, 0x21, 0x00


	//----- nvinfo : EIATTR_KPARAM_INFO
	.align		4
.L_55:
        /*0068*/ 	.byte	0x04, 0x17
        /*006a*/ 	.short	(.L_57 - .L_56)
.L_56:
        /*006c*/ 	.word	0x00000000
        /*0070*/ 	.short	0x0008
        /*0072*/ 	.short	0x0040
        /*0074*/ 	.byte	0x00, 0xf0, 0x21, 0x00


	//----- nvinfo : EIATTR_KPARAM_INFO
	.align		4
.L_57:
        /*0078*/ 	.byte	0x04, 0x17
        /*007a*/ 	.short	(.L_59 - .L_58)
.L_58:
        /*007c*/ 	.word	0x00000000
        /*0080*/ 	.short	0x0007
        /*0082*/ 	.short	0x0038
        /*0084*/ 	.byte	0x00, 0xf0, 0x21, 0x00


	//----- nvinfo : EIATTR_KPARAM_INFO
	.align		4
.L_59:
        /*0088*/ 	.byte	0x04, 0x17
        /*008a*/ 	.short	(.L_61 - .L_60)
.L_60:
        /*008c*/ 	.word	0x00000000
        /*0090*/ 	.short	0x0006
        /*0092*/ 	.short	0x0030
        /*0094*/ 	.byte	0x00, 0xf0, 0x21, 0x00


	//----- nvinfo : EIATTR_KPARAM_INFO
	.align		4
.L_61:
        /*0098*/ 	.byte	0x04, 0x17
        /*009a*/ 	.short	(.L_63 - .L_62)
.L_62:
        /*009c*/ 	.word	0x00000000
        /*00a0*/ 	.short	0x0005
        /*00a2*/ 	.short	0x0028
        /*00a4*/ 	.byte	0x00, 0xf0, 0x21, 0x00


	//----- nvinfo : EIATTR_KPARAM_INFO
	.align		4
.L_63:
        /*00a8*/ 	.byte	0x04, 0x17
        /*00aa*/ 	.short	(.L_65 - .L_64)
.L_64:
        /*00ac*/ 	.word	0x00000000
        /*00b0*/ 	.short	0x0004
        /*00b2*/ 	.short	0x0020
        /*00b4*/ 	.byte	0x00, 0xf0, 0x21, 0x00


	//----- nvinfo : EIATTR_KPARAM_INFO
	.align		4
.L_65:
        /*00b8*/ 	.byte	0x04, 0x17
        /*00ba*/ 	.short	(.L_67 - .L_66)
.L_66:
        /*00bc*/ 	.word	0x00000000
        /*00c0*/ 	.short	0x0003
        /*00c2*/ 	.short	0x0018
        /*00c4*/ 	.byte	0x00, 0xf0, 0x21, 0x00


	//----- nvinfo : EIATTR_KPARAM_INFO
	.align		4
.L_67:
        /*00c8*/ 	.byte	0x04, 0x17
        /*00ca*/ 	.short	(.L_69 - .L_68)
.L_68:
        /*00cc*/ 	.word	0x00000000
        /*00d0*/ 	.short	0x0002
        /*00d2*/ 	.short	0x0010
        /*00d4*/ 	.byte	0x00, 0xf0, 0x21, 0x00


	//----- nvinfo : EIATTR_KPARAM_INFO
	.align		4
.L_69:
        /*00d8*/ 	.byte	0x04, 0x17
        /*00da*/ 	.short	(.L_71 - .L_70)
.L_70:
        /*00dc*/ 	.word	0x00000000
        /*00e0*/ 	.short	0x0001
        /*00e2*/ 	.short	0x0008
        /*00e4*/ 	.byte	0x00, 0xf0, 0x21, 0x00


	//----- nvinfo : EIATTR_KPARAM_INFO
	.align		4
.L_71:
        /*00e8*/ 	.byte	0x04, 0x17
        /*00ea*/ 	.short	(.L_73 - .L_72)
.L_72:
        /*00ec*/ 	.word	0x00000000
        /*00f0*/ 	.short	0x0000
        /*00f2*/ 	.short	0x0000
        /*00f4*/ 	.byte	0x00, 0xf0, 0x21, 0x00


	//----- nvinfo : EIATTR_SPARSE_MMA_MASK
	.align		4
.L_73:
        /*00f8*/ 	.byte	0x03, 0x50
        /*00fa*/ 	.short	0x0000


	//----- nvinfo : EIATTR_MAXREG_COUNT
	.align		4
        /*00fc*/ 	.byte	0x03, 0x1b
        /*00fe*/ 	.short	0x00ff


	//----- nvinfo : EIATTR_MERCURY_ISA_VERSION
	.align		4
        /*0100*/ 	.byte	0x03, 0x5f
        /*0102*/ 	.short	0x0101


	//----- nvinfo : EIATTR_VRC_CTA_INIT_COUNT
	.align		4
        /*0104*/ 	.byte	0x02, 0x4a
	.zero		1
	.zero		1


	//----- nvinfo : EIATTR_EXIT_INSTR_OFFSETS
	.align		4
        /*0108*/ 	.byte	0x04, 0x1c
        /*010a*/ 	.short	(.L_75 - .L_74)


	//   ....[0]....
.L_74:
        /*010c*/ 	.word	0x000003a0


	//----- nvinfo : EIATTR_CBANK_PARAM_SIZE
	.align		4
.L_75:
        /*0110*/ 	.byte	0x03, 0x19
        /*0112*/ 	.short	0x0070


	//----- nvinfo : EIATTR_PARAM_CBANK
	.align		4
        /*0114*/ 	.byte	0x04, 0x0a
        /*0116*/ 	.short	(.L_77 - .L_76)
	.align		4
.L_76:
        /*0118*/ 	.word	index@(.nv.constant0._Z3d_fPdS_S_S_S_S_S_S_S_S_dddii)
        /*011c*/ 	.short	0x0380
        /*011e*/ 	.short	0x0070


	//----- nvinfo : EIATTR_SW_WAR
	.align		4
.L_77:
        /*0120*/ 	.byte	0x04, 0x36
        /*0122*/ 	.short	(.L_79 - .L_78)
.L_78:
        /*0124*/ 	.word	0x00000008
.L_79:


//--------------------- .nv.info._Z3addPdS_S_ii   --------------------------
	.section	.nv.info._Z3addPdS_S_ii,"",@"SHT_CUDA_INFO"
	.sectionflags	@""
	.align	4


	//----- nvinfo : EIATTR_CUDA_API_VERSION
	.align		4
        /*0000*/ 	.byte	0x04, 0x37
        /*0002*/ 	.short	(.L_81 - .L_80)
.L_80:
        /*0004*/ 	.word	0x00000082


	//----- nvinfo : EIATTR_KPARAM_INFO
	.align		4
.L_81:
        /*0008*/ 	.byte	0x04, 0x17
        /*000a*/ 	.short	(.L_83 - .L_82)
.L_82:
        /*000c*/ 	.word	0x00000000
        /*0010*/ 	.short	0x0004
        /*0012*/ 	.short	0x001c
        /*0014*/ 	.byte	0x00, 0xf0, 0x11, 0x00


	//----- nvinfo : EIATTR_KPARAM_INFO
	.align		4
.L_83:
        /*0018*/ 	.byte	0x04, 0x17
        /*001a*/ 	.short	(.L_85 - .L_84)
.L_84:
        /*001c*/ 	.word	0x00000000
        /*0020*/ 	.short	0x0003
        /*0022*/ 	.short	0x0018
        /*0024*/ 	.byte	0x00, 0xf0, 0x11, 0x00


	//----- nvinfo : EIATTR_KPARAM_INFO
	.align		4
.L_85:
        /*0028*/ 	.byte	0x04, 0x17
        /*002a*/ 	.short	(.L_87 - .L_86)
.L_86:
        /*002c*/ 	.word	0x00000000
        /*0030*/ 	.short	0x0002
        /*0032*/ 	.short	0x0010
        /*0034*/ 	.byte	0x00, 0xf0, 0x21, 0x00


	//----- nvinfo : EIATTR_KPARAM_INFO
	.align		4
.L_87:
        /*0038*/ 	.byte	0x04, 0x17
        /*003a*/ 	.short	(.L_89 - .L_88)
.L_88:
        /*003c*/ 	.word	0x00000000
        /*0040*/ 	.short	0x0001
        /*0042*/ 	.short	0x0008
        /*0044*/ 	.byte	0x00, 0xf0, 0x21, 0x00


	//----- nvinfo : EIATTR_KPARAM_INFO
	.align		4
.L_89:
        /*0048*/ 	.byte	0x04, 0x17
        /*004a*/ 	.short	(.L_91 - .L_90)
.L_90:
        /*004c*/ 	.word	0x00000000
        /*0050*/ 	.short	0x0000
        /*0052*/ 	.short	0x0000
        /*0054*/ 	.byte	0x00, 0xf0, 0x21, 0x00


	//----- nvinfo : EIATTR_SPARSE_MMA_MASK
	.align		4
.L_91:
        /*0058*/ 	.byte	0x03, 0x50
        /*005a*/ 	.short	0x0000


	//----- nvinfo : EIATTR_MAXREG_COUNT
	.align		4
        /*005c*/ 	.byte	0x03, 0x1b
        /*005e*/ 	.short	0x00ff


	//----- nvinfo : EIATTR_MERCURY_ISA_VERSION
	.align		4
        /*0060*/ 	.byte	0x03, 0x5f
        /*0062*/ 	.short	0x0101


	//----- nvinfo : EIATTR_VRC_CTA_INIT_COUNT
	.align		4
        /*0064*/ 	.byte	0x02, 0x4a
	.zero		1
	.zero		1


	//----- nvinfo : EIATTR_EXIT_INSTR_OFFSETS
	.align		4
        /*0068*/ 	.byte	0x04, 0x1c
        /*006a*/ 	.short	(.L_93 - .L_92)


	//   ....[0]....
.L_92:
        /*006c*/ 	.word	0x00000090


	//   ....[1]....
        /*0070*/ 	.word	0x00000120


	//   ....[2]....
        /*0074*/ 	.word	0x00000160


	//   ....[3]....
        /*0078*/ 	.word	0x000001a0


	//   ....[4]....
        /*007c*/ 	.word	0x00000270


	//----- nvinfo : EIATTR_CBANK_PARAM_SIZE
	.align		4
.L_93:
        /*0080*/ 	.byte	0x03, 0x19
        /*0082*/ 	.short	0x0020


	//----- nvinfo : EIATTR_PARAM_CBANK
	.align		4
        /*0084*/ 	.byte	0x04, 0x0a
        /*0086*/ 	.short	(.L_95 - .L_94)
	.align		4
.L_94:
        /*0088*/ 	.word	index@(.nv.constant0._Z3addPdS_S_ii)
        /*008c*/ 	.short	0x0380
        /*008e*/ 	.short	0x0020


	//----- nvinfo : EIATTR_SW_WAR
	.align		4
.L_95:
        /*0090*/ 	.byte	0x04, 0x36
        /*0092*/ 	.short	(.L_97 - .L_96)
.L_96:
        /*0094*/ 	.word	0x00000008
.L_97:


//--------------------- .nv.info._Z8jacobianPdS_S_ii --------------------------
	.section	.nv.info._Z8jacobianPdS_S_ii,"",@"SHT_CUDA_INFO"
	.sectionflags	@""
	.align	4


	//----- nvinfo : EIATTR_CUDA_API_VERSION
	.align		4
        /*0000*/ 	.byte	0x04, 0x37
        /*0002*/ 	.short	(.L_99 - .L_98)
.L_98:
        /*0004*/ 	.word	0x00000082


	//----- nvinfo : EIATTR_KPARAM_INFO
	.align		4
.L_99:
        /*0008*/ 	.byte	0x04, 0x17
        /*000a*/ 	.short	(.L_101 - .L_100)
.L_100:
        /*000c*/ 	.word	0x00000000
        /*0010*/ 	.short	0x0004
        /*0012*/ 	.short	0x001c
        /*0014*/ 	.byte	0x00, 0xf0, 0x11, 0x00


	//----- nvinfo : EIATTR_KPARAM_INFO
	.align		4
.L_101:
        /*0018*/ 	.byte	0x04, 0x17
        /*001a*/ 	.short	(.L_103 - .L_102)
.L_102:
        /*001c*/ 	.word	0x00000000
        /*0020*/ 	.short	0x0003
        /*0022*/ 	.short	0x0018
        /*0024*/ 	.byte	0x00, 0xf0, 0x11, 0x00


	//----- nvinfo : EIATTR_KPARAM_INFO
	.align		4
.L_103:
        /*0028*/ 	.byte	0x04, 0x17
        /*002a*/ 	.short	(.L_105 - .L_104)
.L_104:
        /*002c*/ 	.word	0x00000000
        /*0030*/ 	.short	0x0002
        /*0032*/ 	.short	0x0010
        /*0034*/ 	.byte	0x00, 0xf0, 0x21, 0x00


	//----- nvinfo : EIATTR_KPARAM_INFO
	.align		4
.L_105:
        /*0038*/ 	.byte	0x04, 0x17
        /*003a*/ 	.short	(.L_107 - .L_106)
.L_106:
        /*003c*/ 	.word	0x00000000
        /*0040*/ 	.short	0x0001
        /*0042*/ 	.short	0x0008
        /*0044*/ 	.byte	0x00, 0xf0, 0x21, 0x00


	//----- nvinfo : EIATTR_KPARAM_INFO
	.align		4
.L_107:
        /*0048*/ 	.byte	0x04, 0x17
        /*004a*/ 	.short	(.L_109 - .L_108)
.L_108:
        /*004c*/ 	.word	0x00000000
        /*0050*/ 	.short	0x0000
        /*0052*/ 	.short	0x0000
        /*0054*/ 	.byte	0x00, 0xf0, 0x21, 0x00


	//----- nvinfo : EIATTR_SPARSE_MMA_MASK
	.align		4
.L_109:
        /*0058*/ 	.byte	0x03, 0x50
        /*005a*/ 	.short	0x0000


	//----- nvinfo : EIATTR_MAXREG_COUNT
	.align		4
        /*005c*/ 	.byte	0x03, 0x1b
        /*005e*/ 	.short	0x00ff


	//----- nvinfo : EIATTR_MERCURY_ISA_VERSION
	.align		4
        /*0060*/ 	.byte	0x03, 0x5f
        /*0062*/ 	.short	0x0101


	//----- nvinfo : EIATTR_VRC_CTA_INIT_COUNT
	.align		4
        /*0064*/ 	.byte	0x02, 0x4a
	.zero		1
	.zero		1


	//----- nvinfo : EIATTR_EXIT_INSTR_OFFSETS
	.align		4
        /*0068*/ 	.byte	0x04, 0x1c
        /*006a*/ 	.short	(.L_111 - .L_110)


	//   ....[0]....
.L_110:
        /*006c*/ 	.word	0x00000090


	//   ....[1]....
        /*0070*/ 	.word	0x00000120


	//   ....[2]....
        /*0074*/ 	.word	0x00000160


	//   ....[3]....
        /*0078*/ 	.word	0x000001a0


	//   ....[4]....
        /*007c*/ 	.word	0x000003b0


	//----- nvinfo : EIATTR_CBANK_PARAM_SIZE
	.align		4
.L_111:
        /*0080*/ 	.byte	0x03, 0x19
        /*0082*/ 	.short	0x0020


	//----- nvinfo : EIATTR_PARAM_CBANK
	.align		4
        /*0084*/ 	.byte	0x04, 0x0a
        /*0086*/ 	.short	(.L_113 - .L_112)
	.align		4
.L_112:
        /*0088*/ 	.word	index@(.nv.constant0._Z8jacobianPdS_S_ii)
        /*008c*/ 	.short	0x0380
        /*008e*/ 	.short	0x0020


	//----- nvinfo : EIATTR_SW_WAR
	.align		4
.L_113:
        /*0090*/ 	.byte	0x04, 0x36
        /*0092*/ 	.short	(.L_115 - .L_114)
.L_114:
        /*0094*/ 	.word	0x00000008
.L_115:


//--------------------- .nv.info._Z4intfPdS_ii    --------------------------
	.section	.nv.info._Z4intfPdS_ii,"",@"SHT_CUDA_INFO"
	.sectionflags	@""
	.align	4


	//----- nvinfo : EIATTR_CUDA_API_VERSION
	.align		4
        /*0000*/ 	.byte	0x04, 0x37
        /*0002*/ 	.short	(.L_117 - .L_116)
.L_116:
        /*0004*/ 	.word	0x00000082


	//----- nvinfo : EIATTR_KPARAM_INFO
	.align		4
.L_117:
        /*0008*/ 	.byte	0x04, 0x17
        /*000a*/ 	.short	(.L_119 - .L_118)
.L_118:
        /*000c*/ 	.word	0x00000000
        /*0010*/ 	.short	0x0003
        /*0012*/ 	.short	0x0014
        /*0014*/ 	.byte	0x00, 0xf0, 0x11, 0x00


	//----- nvinfo : EIATTR_KPARAM_INFO
	.align		4
.L_119:
        /*0018*/ 	.byte	0x04, 0x17
        /*001a*/ 	.short	(.L_121 - .L_120)
.L_120:
        /*001c*/ 	.word	0x00000000
        /*0020*/ 	.short	0x0002
        /*0022*/ 	.short	0x0010
        /*0024*/ 	.byte	0x00, 0xf0, 0x11, 0x00


	//----- nvinfo : EIATTR_KPARAM_INFO
	.align		4
.L_121:
        /*0028*/ 	.byte	0x04, 0x17
        /*002a*/ 	.short	(.L_123 - .L_122)
.L_122:
        /*002c*/ 	.word	0x00000000
        /*0030*/ 	.short	0x0001
        /*0032*/ 	.short	0x0008
        /*0034*/ 	.byte	0x00, 0xf0, 0x21, 0x00


	//----- nvinfo : EIATTR_KPARAM_INFO
	.align		4
.L_123:
        /*0038*/ 	.byte	0x04, 0x17
        /*003a*/ 	.short	(.L_125 - .L_124)
.L_124:
        /*003c*/ 	.word	0x00000000
        /*0040*/ 	.short	0x0000
        /*0042*/ 	.short	0x0000
        /*0044*/ 	.byte	0x00, 0xf0, 0x21, 0x00


	//----- nvinfo : EIATTR_SPARSE_MMA_MASK
	.align		4
.L_125:
        /*0048*/ 	.byte	0x03, 0x50
        /*004a*/ 	.short	0x0000


	//----- nvinfo : EIATTR_MAXREG_COUNT
	.align		4
        /*004c*/ 	.byte	0x03, 0x1b
        /*004e*/ 	.short	0x00ff


	//----- nvinfo : EIATTR_MERCURY_ISA_VERSION
	.align		4
        /*0050*/ 	.byte	0x03, 0x5f
        /*0052*/ 	.short	0x0101


	//----- nvinfo : EIATTR_VRC_CTA_INIT_COUNT
	.align		4
        /*0054*/ 	.byte	0x02, 0x4a
	.zero		1
	.zero		1


	//----- nvinfo : EIATTR_EXIT_INSTR_OFFSETS
	.align		4
        /*0058*/ 	.byte	0x04, 0x1c
        /*005a*/ 	.short	(.L_127 - .L_126)


	//   ....[0]....
.L_126:
        /*005c*/ 	.word	0x00000090


	//   ....[1]....
        /*0060*/ 	.word	0x00000120


	//   ....[2]....
        /*0064*/ 	.word	0x00000160


	//   ....[3]....
        /*0068*/ 	.word	0x000001a0


	//   ....[4]....
        /*006c*/ 	.word	0x00000310


	//----- nvinfo : EIATTR_CBANK_PARAM_SIZE
	.align		4
.L_127:
        /*0070*/ 	.byte	0x03, 0x19
        /*0072*/ 	.short	0x0018


	//----- nvinfo : EIATTR_PARAM_CBANK
	.align		4
        /*0074*/ 	.byte	0x04, 0x0a
        /*0076*/ 	.short	(.L_129 - .L_128)
	.align		4
.L_128:
        /*0078*/ 	.word	index@(.nv.constant0._Z4intfPdS_ii)
        /*007c*/ 	.short	0x0380
        /*007e*/ 	.short	0x0018


	//----- nvinfo : EIATTR_SW_WAR
	.align		4
.L_129:
        /*0080*/ 	.byte	0x04, 0x36
        /*0082*/ 	.short	(.L_131 - .L_130)
.L_130:
        /*0084*/ 	.word	0x00000008
.L_131:


//--------------------- .nv.info._Z21jacPartialsAndBarrierPdS_S_S_S_S_S_S_S_iii --------------------------
	.section	.nv.info._Z21jacPartialsAndBarrierPdS_S_S_S_S_S_S_S_iii,"",@"SHT_CUDA_INFO"
	.sectionflags	@""
	.align	4


	//----- nvinfo : EIATTR_CUDA_API_VERSION
	.align		4
        /*0000*/ 	.byte	0x04, 0x37
        /*0002*/ 	.short	(.L_133 - .L_132)
.L_132:
        /*0004*/ 	.word	0x00000082


	//----- nvinfo : EIATTR_KPARAM_INFO
	.align		4
.L_133:
        /*0008*/ 	.byte	0x04, 0x17
        /*000a*/ 	.short	(.L_135 - .L_134)
.L_134:
        /*000c*/ 	.word	0x00000000
        /*0010*/ 	.short	0x000b
        /*0012*/ 	.short	0x0050
        /*0014*/ 	.byte	0x00, 0xf0, 0x11, 0x00


	//----- nvinfo : EIATTR_KPARAM_INFO
	.align		4
.L_135:
        /*0018*/ 	.byte	0x04, 0x17
        /*001a*/ 	.short	(.L_137 - .L_136)
.L_136:
        /*001c*/ 	.word	0x00000000
        /*0020*/ 	.short	0x000a
        /*0022*/ 	.short	0x004c
        /*0024*/ 	.byte	0x00, 0xf0, 0x11, 0x00


	//----- nvinfo : EIATTR_KPARAM_INFO
	.align		4
.L_137:
        /*0028*/ 	.byte	0x04, 0x17
        /*002a*/ 	.short	(.L_139 - .L_138)
.L_138:
        /*002c*/ 	.word	0x00000000
        /*0030*/ 	.short	0x0009
        /*0032*/ 	.short	0x0048
        /*0034*/ 	.byte	0x00, 0xf0, 0x11, 0x00


	//----- nvinfo : EIATTR_KPARAM_INFO
	.align		4
.L_139:
        /*0038*/ 	.byte	0x04, 0x17
        /*003a*/ 	.short	(.L_141 - .L_140)
.L_140:
        /*003c*/ 	.word	0x00000000
        /*0040*/ 	.short	0x0008
        /*0042*/ 	.short	0x0040
        /*0044*/ 	.byte	0x00, 0xf0, 0x21, 0x00


	//----- nvinfo : EIATTR_KPARAM_INFO
	.align		4
.L_141:
        /*0048*/ 	.byte	0x04, 0x17
        /*004a*/ 	.short	(.L_143 - .L_142)
.L_142:
        /*004c*/ 	.word	0x00000000
        /*0050*/ 	.short	0x0007
        /*0052*/ 	.short	0x0038
        /*0054*/ 	.byte	0x00, 0xf0, 0x21, 0x00


	//----- nvinfo : EIATTR_KPARAM_INFO
	.align		4
.L_143:
        /*0058*/ 	.byte	0x04, 0x17
        /*005a*/ 	.short	(.L_145 - .L_144)
.L_144:
        /*005c*/ 	.word	0x00000000
        /*0060*/ 	.short	0x0006
        /*0062*/ 	.short	0x0030
        /*0064*/ 	.byte	0x00, 0xf0, 0x21, 0x00


	//----- nvinfo : EIATTR_KPARAM_INFO
	.align		4
.L_145:
        /*0068*/ 	.byte	0x04, 0x17
        /*006a*/ 	.short	(.L_147 - .L_146)
.L_146:
        /*006c*/ 	.word	0x00000000
        /*0070*/ 	.short	0x0005
        /*0072*/ 	.short	0x0028
        /*0074*/ 	.byte	0x00, 0xf0, 0x21, 0x00


	//----- nvinfo : EIATTR_KPARAM_INFO
	.align		4
.L_147:
        /*0078*/ 	.byte	0x04, 0x17
        /*007a*/ 	.short	(.L_149 - .L_148)
.L_148:
        /*007c*/ 	.word	0x00000000
        /*0080*/ 	.short	0x0004
        /*0082*/ 	.short	0x0020
        /*0084*/ 	.byte	0x00, 0xf0, 0x21, 0x00


	//----- nvinfo : EIATTR_KPARAM_INFO
	.align		4
.L_149:
        /*0088*/ 	.byte	0x04, 0x17
        /*008a*/ 	.short	(.L_151 - .L_150)
.L_150:
        /*008c*/ 	.word	0x00000000
        /*0090*/ 	.short	0x0003
        /*0092*/ 	.short	0x0018
        /*0094*/ 	.byte	0x00, 0xf0, 0x21, 0x00


	//----- nvinfo : EIATTR_KPARAM_INFO
	.align		4
.L_151:
        /*0098*/ 	.byte	0x04, 0x17
        /*009a*/ 	.short	(.L_153 - .L_152)
.L_152:
        /*009c*/ 	.word	0x00000000
        /*00a0*/ 	.short	0x0002
        /*00a2*/ 	.short	0x0010
        /*00a4*/ 	.byte	0x00, 0xf0, 0x21, 0x00


	//----- nvinfo : EIATTR_KPARAM_INFO
	.align		4
.L_153:
        /*00a8*/ 	.byte	0x04, 0x17
        /*00aa*/ 	.short	(.L_155 - .L_154)
.L_154:
        /*00ac*/ 	.word	0x00000000
        /*00b0*/ 	.short	0x0001
        /*00b2*/ 	.short	0x0008
        /*00b4*/ 	.byte	0x00, 0xf0, 0x21, 0x00


	//----- nvinfo : EIATTR_KPARAM_INFO
	.align		4
.L_155:
        /*00b8*/ 	.byte	0x04, 0x17
        /*00ba*/ 	.short	(.L_157 - .L_156)
.L_156:
        /*00bc*/ 	.word	0x00000000
        /*00c0*/ 	.short	0x0000
        /*00c2*/ 	.short	0x0000
        /*00c4*/ 	.byte	0x00, 0xf0, 0x21, 0x00


	//----- nvinfo : EIATTR_SPARSE_MMA_MASK
	.align		4
.L_157:
        /*00c8*/ 	.byte	0x03, 0x50
        /*00ca*/ 	.short	0x0000


	//----- nvinfo : EIATTR_MAXREG_COUNT
	.align		4
        /*00cc*/ 	.byte	0x03, 0x1b
        /*00ce*/ 	.short	0x00ff


	//----- nvinfo : EIATTR_MERCURY_ISA_VERSION
	.align		4
        /*00d0*/ 	.byte	0x03, 0x5f
        /*00d2*/ 	.short	0x0101


	//----- nvinfo : EIATTR_VRC_CTA_INIT_COUNT
	.align		4
        /*00d4*/ 	.byte	0x02, 0x4a
	.zero		1
	.zero		1


	//----- nvinfo : EIATTR_EXIT_INSTR_OFFSETS
	.align		4
        /*00d8*/ 	.byte	0x04, 0x1c
        /*00da*/ 	.short	(.L_159 - .L_158)


	//   ....[0]....
.L_158:
        /*00dc*/ 	.word	0x00000090


	//   ....[1]....
        /*00e0*/ 	.word	0x00000120


	//   ....[2]....
        /*00e4*/ 	.word	0x00000160


	//   ....[3]....
        /*00e8*/ 	.word	0x000001a0


	//   ....[4]....
        /*00ec*/ 	.word	0x00001990


	//----- nvinfo : EIATTR_CRS_STACK_SIZE
	.align		4
.L_159:
        /*00f0*/ 	.byte	0x04, 0x1e
        /*00f2*/ 	.short	(.L_161 - .L_160)
.L_160:
        /*00f4*/ 	.word	0x00000000


	//----- nvinfo : EIATTR_CBANK_PARAM_SIZE
	.align		4
.L_161:
        /*00f8*/ 	.byte	0x03, 0x19
        /*00fa*/ 	.short	0x0054


	//----- nvinfo : EIATTR_PARAM_CBANK
	.align		4
        /*00fc*/ 	.byte	0x04, 0x0a
        /*00fe*/ 	.short	(.L_163 - .L_162)
	.align		4
.L_162:
        /*0100*/ 	.word	index@(.nv.constant0._Z21jacPartialsAndBarrierPdS_S_S_S_S_S_S_S_iii)
        /*0104*/ 	.short	0x0380
        /*0106*/ 	.short	0x0054


	//----- nvinfo : EIATTR_SW_WAR
	.align		4
.L_163:
        /*0108*/ 	.byte	0x04, 0x36
        /*010a*/ 	.short	(.L_165 - .L_164)
.L_164:
        /*010c*/ 	.word	0x00000008
.L_165:


//--------------------- .nv.info._Z4extfPdS_S_S_ii --------------------------
	.section	.nv.info._Z4extfPdS_S_S_ii,"",@"SHT_CUDA_INFO"
	.sectionflags	@""
	.align	4


	//----- nvinfo : EIATTR_CUDA_API_VERSION
	.align		4
        /*0000*/ 	.byte	0x04, 0x37
        /*0002*/ 	.short	(.L_167 - .L_166)
.L_166:
        /*0004*/ 	.word	0x00000082


	//----- nvinfo : EIATTR_KPARAM_INFO
	.align		4
.L_167:
        /*0008*/ 	.byte	0x04, 0x17
        /*000a*/ 	.short	(.L_169 - .L_168)
.L_168:
        /*000c*/ 	.word	0x00000000
        /*0010*/ 	.short	0x0005
        /*0012*/ 	.short	0x0024
        /*0014*/ 	.byte	0x00, 0xf0, 0x11, 0x00


	//----- nvinfo : EIATTR_KPARAM_INFO
	.align		4
.L_169:
        /*0018*/ 	.byte	0x04, 0x17
        /*001a*/ 	.short	(.L_171 - .L_170)
.L_170:
        /*001c*/ 	.word	0x00000000
        /*0020*/ 	.short	0x0004
        /*0022*/ 	.short	0x0020
        /*0024*/ 	.byte	0x00, 0xf0, 0x11, 0x00


	//----- nvinfo : EIATTR_KPARAM_INFO
	.align		4
.L_171:
        /*0028*/ 	.byte	0x04, 0x17
        /*002a*/ 	.short	(.L_173 - .L_172)
.L_172:
        /*002c*/ 	.word	0x00000000
        /*0030*/ 	.short	0x0003
        /*0032*/ 	.short	0x0018
        /*0034*/ 	.byte	0x00, 0xf0, 0x21, 0x00


	//----- nvinfo : EIATTR_KPARAM_INFO
	.align		4
.L_173:
        /*0038*/ 	.byte	0x04, 0x17
        /*003a*/ 	.short	(.L_175 - .L_174)
.L_174:
        /*003c*/ 	.word	0x00000000
        /*0040*/ 	.short	0x0002
        /*0042*/ 	.short	0x0010
        /*0044*/ 	.byte	0x00, 0xf0, 0x21, 0x00


	//----- nvinfo : EIATTR_KPARAM_INFO
	.align		4
.L_175:
        /*0048*/ 	.byte	0x04, 0x17
        /*004a*/ 	.short	(.L_177 - .L_176)
.L_176:
        /*004c*/ 	.word	0x00000000
        /*0050*/ 	.short	0x0001
        /*0052*/ 	.short	0x0008
        /*0054*/ 	.byte	0x00, 0xf0, 0x21, 0x00


	//----- nvinfo : EIATTR_KPARAM_INFO
	.align		4
.L_177:
        /*0058*/ 	.byte	0x04, 0x17
        /*005a*/ 	.short	(.L_179 - .L_178)
.L_178:
        /*005c*/ 	.word	0x00000000
        /*0060*/ 	.short	0x0000
        /*0062*/ 	.short	0x0000
        /*0064*/ 	.byte	0x00, 0xf0, 0x21, 0x00


	//----- nvinfo : EIATTR_SPARSE_MMA_MASK
	.align		4
.L_179:
        /*0068*/ 	.byte	0x03, 0x50
        /*006a*/ 	.short	0x0000


	//----- nvinfo : EIATTR_MAXREG_COUNT
	.align		4
        /*006c*/ 	.byte	0x03, 0x1b
        /*006e*/ 	.short	0x00ff


	//----- nvinfo : EIATTR_MERCURY_ISA_VERSION
	.align		4
        /*0070*/ 	.byte	0x03, 0x5f
        /*0072*/ 	.short	0x0101


	//----- nvinfo : EIATTR_VRC_CTA_INIT_COUNT
	.align		4
        /*0074*/ 	.byte	0x02, 0x4a
	.zero		1
	.zero		1


	//----- nvinfo : EIATTR_EXIT_INSTR_OFFSETS
	.align		4
        /*0078*/ 	.byte	0x04, 0x1c
        /*007a*/ 	.short	(.L_181 - .L_180)


	//   ....[0]....
.L_180:
        /*007c*/ 	.word	0x00000120


	//   ....[1]....
        /*0080*/ 	.word	0x00000240


	//----- nvinfo : EIATTR_CBANK_PARAM_SIZE
	.align		4
.L_181:
        /*0084*/ 	.byte	0x03, 0x19
        /*0086*/ 	.short	0x0028


	//----- nvinfo : EIATTR_PARAM_CBANK
	.align		4
        /*0088*/ 	.byte	0x04, 0x0a
        /*008a*/ 	.short	(.L_183 - .L_182)
	.align		4
.L_182:
        /*008c*/ 	.word	index@(.nv.constant0._Z4extfPdS_S_S_ii)
        /*0090*/ 	.short	0x0380
        /*0092*/ 	.short	0x0028


	//----- nvinfo : EIATTR_SW_WAR
	.align		4
.L_183:
        /*0094*/ 	.byte	0x04, 0x36
        /*0096*/ 	.short	(.L_185 - .L_184)
.L_184:
        /*0098*/ 	.word	0x00000008
.L_185:


//--------------------- .nv.info._Z7interp2PdS_S_S_ii --------------------------
	.section	.nv.info._Z7interp2PdS_S_S_ii,"",@"SHT_CUDA_INFO"
	.sectionflags	@""
	.align	4


	//----- nvinfo : EIATTR_CUDA_API_VERSION
	.align		4
        /*0000*/ 	.byte	0x04, 0x37
        /*0002*/ 	.short	(.L_187 - .L_186)
.L_186:
        /*0004*/ 	.word	0x00000082


	//----- nvinfo : EIATTR_KPARAM_INFO
	.align		4
.L_187:
        /*0008*/ 	.byte	0x04, 0x17
        /*000a*/ 	.short	(.L_189 - .L_188)
.L_188:
        /*000c*/ 	.word	0x00000000
        /*0010*/ 	.short	0x0005
        /*0012*/ 	.short	0x0024
        /*0014*/ 	.byte	0x00, 0xf0, 0x11, 0x00


	//----- nvinfo : EIATTR_KPARAM_INFO
	.align		4
.L_189:
        /*0018*/ 	.byte	0x04, 0x17
        /*001a*/ 	.short	(.L_191 - .L_190)
.L_190:
        /*001c*/ 	.word	0x00000000
        /*0020*/ 	.short	0x0004
        /*0022*/ 	.short	0x0020
        /*0024*/ 	.byte	0x00, 0xf0, 0x11, 0x00


	//----- nvinfo : EIATTR_KPARAM_INFO
	.align		4
.L_191:
        /*0028*/ 	.byte	0x04, 0x17
        /*002a*/ 	.short	(.L_193 - .L_192)
.L_192:
        /*002c*/ 	.word	0x00000000
        /*0030*/ 	.short	0x0003
        /*0032*/ 	.short	0x0018
        /*0034*/ 	.byte	0x00, 0xf0, 0x21, 0x00


	//----- nvinfo : EIATTR_KPARAM_INFO
	.align		4
.L_193:
        /*0038*/ 	.byte	0x04, 0x17
        /*003a*/ 	.short	(.L_195 - .L_194)
.L_194:
        /*003c*/ 	.word	0x00000000
        /*0040*/ 	.short	0x0002
        /*0042*/ 	.short	0x0010
        /*0044*/ 	.byte	0x00, 0xf0, 0x21, 0x00


	//----- nvinfo : EIATTR_KPARAM_INFO
	.align		4
.L_195:
        /*0048*/ 	.byte	0x04, 0x17
        /*004a*/ 	.short	(.L_197 - .L_196)
.L_196:
        /*004c*/ 	.word	0x00000000
        /*0050*/ 	.short	0x0001
        /*0052*/ 	.short	0x0008
        /*0054*/ 	.byte	0x00, 0xf0, 0x21, 0x00


	//----- nvinfo : EIATTR_KPARAM_INFO
	.align		4
.L_197:
        /*0058*/ 	.byte	0x04, 0x17
        /*005a*/ 	.short	(.L_199 - .L_198)
.L_198:
        /*005c*/ 	.word	0x00000000
        /*0060*/ 	.short	0x0000
        /*0062*/ 	.short	0x0000
        /*0064*/ 	.byte	0x00, 0xf0, 0x21, 0x00


	//----- nvinfo : EIATTR_SPARSE_MMA_MASK
	.align		4
.L_199:
        /*0068*/ 	.byte	0x03, 0x50
        /*006a*/ 	.short	0x0000


	//----- nvinfo : EIATTR_MAXREG_COUNT
	.align		4
        /*006c*/ 	.byte	0x03, 0x1b
        /*006e*/ 	.short	0x00ff


	//----- nvinfo : EIATTR_MERCURY_ISA_VERSION
	.align		4
        /*0070*/ 	.byte	0x03, 0x5f
        /*0072*/ 	.short	0x0101


	//----- nvinfo : EIATTR_VRC_CTA_INIT_COUNT
	.align		4
        /*0074*/ 	.byte	0x02, 0x4a
	.zero		1
	.zero		1


	//----- nvinfo : EIATTR_EXIT_INSTR_OFFSETS
	.align		4
        /*0078*/ 	.byte	0x04, 0x1c
        /*007a*/ 	.short	(.L_201 - .L_200)


	//   ....[0]....
.L_200:
        /*007c*/ 	.word	0x00000120


	//   ....[1]....
        /*0080*/ 	.word	0x000005b0


	//----- nvinfo : EIATTR_CBANK_PARAM_SIZE
	.align		4
.L_201:
        /*0084*/ 	.byte	0x03, 0x19
        /*0086*/ 	.short	0x0028


	//----- nvinfo : EIATTR_PARAM_CBANK
	.align		4
        /*0088*/ 	.byte	0x04, 0x0a
        /*008a*/ 	.short	(.L_203 - .L_202)
	.align		4
.L_202:
        /*008c*/ 	.word	index@(.nv.constant0._Z7interp2PdS_S_S_ii)
        /*0090*/ 	.short	0x0380
        /*0092*/ 	.short	0x0028


	//----- nvinfo : EIATTR_SW_WAR
	.align		4
.L_203:
        /*0094*/ 	.byte	0x04, 0x36
        /*0096*/ 	.short	(.L_205 - .L_204)
.L_204:
        /*0098*/ 	.word	0x00000008
.L_205:


//--------------------- .nv.callgraph             --------------------------
	.section	.nv.callgraph,"",@"SHT_CUDA_CALLGRAPH"
	.align	4
	.sectionentsize	8
	.align		4
        /*0000*/ 	.word	0x00000000
	.align		4
        /*0004*/ 	.word	0xffffffff
	.align		4
        /*0008*/ 	.word	0x00000000
	.align		4
        /*000c*/ 	.word	0xfffffffe
	.align		4
        /*0010*/ 	.word	0x00000000
	.align		4
        /*0014*/ 	.word	0xfffffffd
	.align		4
        /*0018*/ 	.word	0x00000000
	.align		4
        /*001c*/ 	.word	0xfffffffc


//--------------------- .text._Z3d_fPdS_S_S_S_S_S_S_S_S_dddii --------------------------
	.section	.text._Z3d_fPdS_S_S_S_S_S_S_S_S_dddii,"ax",@progbits
	.align	128
.text._Z3d_fPdS_S_S_S_S_S_S_S_S_dddii:
        .type           _Z3d_fPdS_S_S_S_S_S_S_S_S_dddii,@function
        .size           _Z3d_fPdS_S_S_S_S_S_S_S_S_dddii,(.L_x_27 - _Z3d_fPdS_S_S_S_S_S_S_S_S_dddii)
        .other          _Z3d_fPdS_S_S_S_S_S_S_S_S_dddii,@"STO_CUDA_ENTRY STV_DEFAULT"
_Z3d_fPdS_S_S_S_S_S_S_S_S_dddii:
[----:B------:R-:W-:Y:S01]  /*0000*/  LDC R1, c[0x0][0x37c] ;  /* 0x0000df00ff017b82 */ /* 0x000fe20000000800 */
[----:B------:R-:W0:Y:S07]  /*0010*/  S2R R0, SR_TID.X ;  /* 0x0000000000007919 */ /* 0x000e2e0000002100 */
[----:B------:R-:W1:Y:S01]  /*0020*/  S2UR UR4, SR_CTAID.X ;  /* 0x00000000000479c3 */ /* 0x000e620000002500 */
[----:B------:R-:W2:Y:S01]  /*0030*/  LDCU UR8, c[0x0][0x3e8] ;  /* 0x00007d00ff0877ac */ /* 0x000ea20008000800 */
[----:B------:R-:W3:Y:S01]  /*0040*/  S2R R10, SR_TID.Y ;  /* 0x00000000000a7919 */ /* 0x000ee20000002200 */
[----:B------:R-:W4:Y:S05]  /*0050*/  LDCU.64 UR6, c[0x0][0x358] ;  /* 0x00006b00ff0677ac */ /* 0x000f2a0008000a00 */
[----:B------:R-:W5:Y:S08]  /*0060*/  S2UR UR5, SR_CTAID.Y ;  /* 0x00000000000579c3 */ /* 0x000f700000002600 */
[----:B------:R-:W2:Y:S08]  /*0070*/  LDC R11, c[0x0][0x360] ;  /* 0x0000d800ff0b7b82 */ /* 0x000eb00000000800 */
[----:B------:R-:W4:Y:S01]  /*0080*/  LDC R13, c[0x0][0x364] ;  /* 0x0000d900ff0d7b82 */ /* 0x000f220000000800 */
[----:B-1----:R-:W-:Y:S01]  /*0090*/  ULOP3.LUT UR4, UR4, 0xffff, URZ, 0xc0, !UPT ;  /* 0x0000ffff04047892 */ /* 0x002fe2000f8ec0ff */
[----:B0-----:R-:W-:-:S06]  /*00a0*/  LOP3.LUT R0, R0, 0xffff, RZ, 0xc0, !PT ;  /* 0x0000ffff00007812 */ /* 0x001fcc00078ec0ff */
[----:B------:R-:W0:Y:S01]  /*00b0*/  LDC.64 R8, c[0x0][0x388] ;  /* 0x0000e200ff087b82 */ /* 0x000e220000000a00 */
[----:B-----5:R-:W-:Y:S01]  /*00c0*/  ULOP3.LUT UR5, UR5, 0xffff, URZ, 0xc0, !UPT ;  /* 0x0000ffff05057892 */ /* 0x020fe2000f8ec0ff */
[----:B---3--:R-:W-:-:S06]  /*00d0*/  LOP3.LUT R10, R10, 0xffff, RZ, 0xc0, !PT ;  /* 0x0000ffff0a0a7812 */ /* 0x008fcc00078ec0ff */
[----:B------:R-:W1:Y:S01]  /*00e0*/  LDC.64 R6, c[0x0][0x390] ;  /* 0x0000e400ff067b82 */ /* 0x000e620000000a00 */
[----:B--2---:R-:W-:-:S05]  /*00f0*/  LOP3.LUT R11, R11, 0xffff, RZ, 0xc0, !PT ;  /* 0x0000ffff0b0b7812 */ /* 0x004fca00078ec0ff */
[----:B------:R-:W-:Y:S02]  /*0100*/  IMAD R0, R11, UR4, R0 ;  /* 0x000000040b007c24 */ /* 0x000fe4000f8e0200 */
[----:B------:R-:W2:Y:S01]  /*0110*/  LDC.64 R4, c[0x0][0x398] ;  /* 0x0000e600ff047b82 */ /* 0x000ea20000000a00 */
[----:B----4-:R-:W-:-:S05]  /*0120*/  LOP3.LUT R13, R13, 0xffff, RZ, 0xc0, !PT ;  /* 0x0000ffff0d0d7812 */ /* 0x010fca00078ec0ff */
[----:B------:R-:W-:Y:S01]  /*0130*/  IMAD R11, R13, UR5, R10 ;  /* 0x000000050d0b7c24 */ /* 0x000fe2000f8e020a */
[----:B------:R-:W3:Y:S01]  /*0140*/  LDCU.64 UR4, c[0x0][0x3e0] ;  /* 0x00007c00ff0477ac */ /* 0x000ee20008000a00 */
[----:B------:R-:W4:Y:S02]  /*0150*/  LDC.64 R2, c[0x0][0x3c8] ;  /* 0x0000f200ff027b82 */ /* 0x000f240000000a00 */
[----:B------:R-:W-:Y:S01]  /*0160*/  IMAD R0, R0, UR8, R11 ;  /* 0x0000000800007c24 */ /* 0x000fe2000f8e020b */
[----:B------:R-:W5:Y:S03]  /*0170*/  LDCU.128 UR8, c[0x0][0x3d0] ;  /* 0x00007a00ff0877ac */ /* 0x000f660008000c00 */
[C---:B0-----:R-:W-:Y:S02]  /*0180*/  IMAD.WIDE R20, R0.reuse, 0x8, R8 ;  /* 0x0000000800147825 */ /* 0x041fe400078e0208 */
[----:B------:R-:W0:Y:S02]  /*0190*/  LDC.64 R12, c[0x0][0x3a8] ;  /* 0x0000ea00ff0c7b82 */ /* 0x000e240000000a00 */
[----:B-1----:R-:W-:-:S02]  /*01a0*/  IMAD.WIDE R8, R0, 0x8, R6 ;  /* 0x0000000800087825 */ /* 0x002fc400078e0206 */
[----:B------:R-:W3:Y:S04]  /*01b0*/  LDG.E.64 R6, desc[UR6][R20.64] ;  /* 0x0000000614067981 */ /* 0x000ee8000c1e1b00 */
[----:B------:R-:W1:Y:S01]  /*01c0*/  LDC.64 R10, c[0x0][0x3a0] ;  /* 0x0000e800ff0a7b82 */ /* 0x000e620000000a00 */
[----:B------:R-:W3:Y:S01]  /*01d0*/  LDG.E.64 R8, desc[UR6][R8.64] ;  /* 0x0000000608087981 */ /* 0x000ee2000c1e1b00 */
[----:B--2---:R-:W-:-:S06]  /*01e0*/  IMAD.WIDE R4, R0, 0x8, R4 ;  /* 0x0000000800047825 */ /* 0x004fcc00078e0204 */
[----:B------:R-:W2:Y:S01]  /*01f0*/  LDC.64 R18, c[0x0][0x3b0] ;  /* 0x0000ec00ff127b82 */ /* 0x000ea20000000a00 */
[C---:B----4-:R-:W-:Y:S01]  /*0200*/  IMAD.WIDE R2, R0.reuse, 0x8, R2 ;  /* 0x0000000800027825 */ /* 0x050fe200078e0202 */
[----:B------:R-:W4:Y:S05]  /*0210*/  LDG.E.64 R4, desc[UR6][R4.64] ;  /* 0x0000000604047981 */ /* 0x000f2a000c1e1b00 */
[----:B------:R-:W4:Y:S01]  /*0220*/  LDG.E.64 R2, desc[UR6][R2.64] ;  /* 0x0000000602027981 */ /* 0x000f22000c1e1b00 */
[----:B------:R-:W5:Y:S01]  /*0230*/  LDC.64 R16, c[0x0][0x3c0] ;  /* 0x0000f000ff107b82 */ /* 0x000f620000000a00 */
[----:B0-----:R-:W-:-:S06]  /*0240*/  IMAD.WIDE R12, R0, 0x8, R12 ;  /* 0x00000008000c7825 */ /* 0x001fcc00078e020c */
[----:B------:R-:W4:Y:S01]  /*0250*/  LDG.E.64 R12, desc[UR6][R12.64] ;  /* 0x000000060c0c7981 */ /* 0x000f22000c1e1b00 */
[----:B------:R-:W0:Y:S01]  /*0260*/  LDC.64 R14, c[0x0][0x3b8] ;  /* 0x0000ee00ff0e7b82 */ /* 0x000e220000000a00 */
[----:B-1----:R-:W-:-:S06]  /*0270*/  IMAD.WIDE R10, R0, 0x8, R10 ;  /* 0x00000008000a7825 */ /* 0x002fcc00078e020a */
[----:B------:R-:W4:Y:S01]  /*0280*/  LDG.E.64 R10, desc[UR6][R10.64] ;  /* 0x000000060a0a7981 */ /* 0x000f22000c1e1b00 */
[----:B--2---:R-:W-:-:S06]  /*0290*/  IMAD.WIDE R18, R0, 0x8, R18 ;  /* 0x0000000800127825 */ /* 0x004fcc00078e0212 */
[----:B------:R-:W2:Y:S01]  /*02a0*/  LDG.E.64 R18, desc[UR6][R18.64] ;  /* 0x0000000612127981 */ /* 0x000ea2000c1e1b00 */
[----:B-----5:R-:W-:-:S06]  /*02b0*/  IMAD.WIDE R16, R0, 0x8, R16 ;  /* 0x0000000800107825 */ /* 0x020fcc00078e0210 */
[----:B------:R-:W5:Y:S01]  /*02c0*/  LDG.E.64 R16, desc[UR6][R16.64] ;  /* 0x0000000610107981 */ /* 0x000f62000c1e1b00 */
[----:B0-----:R-:W-:-:S06]  /*02d0*/  IMAD.WIDE R14, R0, 0x8, R14 ;  /* 0x00000008000e7825 */ /* 0x001fcc00078e020e */
[----:B------:R-:W5:Y:S01]  /*02e0*/  LDG.E.64 R14, desc[UR6][R14.64] ;  /* 0x000000060e0e7981 */ /* 0x000f62000c1e1b00 */
[----:B---3--:R-:W-:-:S08]  /*02f0*/  DADD R6, R6, R8 ;  /* 0x0000000006067229 */ /* 0x008fd00000000008 */
[----:B----4-:R-:W-:Y:S01]  /*0300*/  DFMA R2, R2, R6, R4 ;  /* 0x000000060202722b */ /* 0x010fe20000000004 */
[----:B------:R-:W0:Y:S07]  /*0310*/  LDC.64 R4, c[0x0][0x380] ;  /* 0x0000e000ff047b82 */ /* 0x000e2e0000000a00 */
[----:B------:R-:W-:-:S08]  /*0320*/  DADD R2, R12, R2 ;  /* 0x000000000c027229 */ /* 0x000fd00000000002 */
[----:B------:R-:W-:-:S08]  /*0330*/  DADD R2, R10, R2 ;  /* 0x000000000a027229 */ /* 0x000fd00000000002 */
[----:B--2---:R-:W-:-:S08]  /*0340*/  DADD R2, R18, R2 ;  /* 0x0000000012027229 */ /* 0x004fd00000000002 */
[----:B-----5:R-:W-:-:S08]  /*0350*/  DFMA R2, R16, UR10, R2 ;  /* 0x0000000a10027c2b */ /* 0x020fd00008000002 */
[----:B------:R-:W-:Y:S01]  /*0360*/  DFMA R2, R14, UR4, R2 ;  /* 0x000000040e027c2b */ /* 0x000fe20008000002 */
[----:B0-----:R-:W-:-:S07]  /*0370*/  IMAD.WIDE R4, R0, 0x8, R4 ;  /* 0x0000000800047825 */ /* 0x001fce00078e0204 */
[----:B------:R-:W-:-:S07]  /*0380*/  DMUL R2, R2, UR8 ;  /* 0x0000000802027c28 */ /* 0x000fce0008000000 */
[----:B------:R-:W-:Y:S01]  /*0390*/  STG.E.64 desc[UR6][R4.64], R2 ;  /* 0x0000000204007986 */ /* 0x000fe2000c101b06 */
[----:B------:R-:W-:Y:S05]  /*03a0*/  EXIT ;  /* 0x000000000000794d */ /* 0x000fea0003800000 */
.L_x_0:
[----:B------:R-:W-:-:S00]  /*03b0*/  BRA `(.L_x_0) ;  /* 0xfffffffc00fc7947 */ /* 0x000fc0000383ffff */
[----:B------:R-:W-:-:S00]  /*03c0*/  NOP ;  /* 0x0000000000007918 */ /* 0x000fc00000000000 */
        /* <DEDUP_REMOVED lines=11> */
.L_x_27:


//--------------------- .text._Z3addPdS_S_ii      --------------------------
	.section	.text._Z3addPdS_S_ii,"ax",@progbits
	.align	128
.text._Z3addPdS_S_ii:
        .type           _Z3addPdS_S_ii,@function
        .size           _Z3addPdS_S_ii,(.L_x_28 - _Z3addPdS_S_ii)
        .other          _Z3addPdS_S_ii,@"STO_CUDA_ENTRY STV_DEFAULT"
_Z3addPdS_S_ii:
[----:B------:R-:W-:Y:S01]  /*0000*/  LDC R1, c[0x0][0x37c] ;  /* 0x0000df00ff017b82 */ /* 0x000fe20000000800 */
[----:B------:R-:W0:Y:S07]  /*0010*/  S2R R0, SR_TID.X ;  /* 0x0000000000007919 */ /* 0x000e2e0000002100 */
[----:B------:R-:W1:Y:S08]  /*0020*/  S2UR UR4, SR_CTAID.X ;  /* 0x00000000000479c3 */ /* 0x000e700000002500 */
[----:B------:R-:W2:Y:S01]  /*0030*/  LDC R3, c[0x0][0x360] ;  /* 0x0000d800ff037b82 */ /* 0x000ea20000000800 */
[----:B-1----:R-:W-:Y:S01]  /*0040*/  ULOP3.LUT UR4, UR4, 0xffff, URZ, 0xc0, !UPT ;  /* 0x0000ffff04047892 */ /* 0x002fe2000f8ec0ff */
[----:B0-----:R-:W-:-:S02]  /*0050*/  LOP3.LUT R0, R0, 0xffff, RZ, 0xc0, !PT ;  /* 0x0000ffff00007812 */ /* 0x001fc400078ec0ff */
[----:B--2---:R-:W-:-:S05]  /*0060*/  LOP3.LUT R3, R3, 0xffff, RZ, 0xc0, !PT ;  /* 0x0000ffff03037812 */ /* 0x004fca00078ec0ff */
[----:B------:R-:W-:-:S05]  /*0070*/  IMAD R0, R3, UR4, R0 ;  /* 0x0000000403007c24 */ /* 0x000fca000f8e0200 */
[----:B------:R-:W-:-:S13]  /*0080*/  ISETP.GT.AND P0, PT, R0, 0x1, PT ;  /* 0x000000010000780c */ /* 0x000fda0003f04270 */
[----:B------:R-:W-:Y:S05]  /*0090*/  @!P0 EXIT ;  /* 0x000000000000894d */ /* 0x000fea0003800000 */
[----:B------:R-:W0:Y:S01]  /*00a0*/  S2R R2, SR_TID.Y ;  /* 0x0000000000027919 */ /* 0x000e220000002200 */
[----:B------:R-:W1:Y:S08]  /*00b0*/  S2UR UR4, SR_CTAID.Y ;  /* 0x00000000000479c3 */ /* 0x000e700000002600 */
[----:B------:R-:W2:Y:S01]  /*00c0*/  LDC R7, c[0x0][0x364] ;  /* 0x0000d900ff077b82 */ /* 0x000ea20000000800 */
[----:B-1----:R-:W-:Y:S01]  /*00d0*/  ULOP3.LUT UR4, UR4, 0xffff, URZ, 0xc0, !UPT ;  /* 0x0000ffff04047892 */ /* 0x002fe2000f8ec0ff */
[----:B0-----:R-:W-:-:S02]  /*00e0*/  LOP3.LUT R2, R2, 0xffff, RZ, 0xc0, !PT ;  /* 0x0000ffff02027812 */ /* 0x001fc400078ec0ff */
[----:B--2---:R-:W-:-:S05]  /*00f0*/  LOP3.LUT R7, R7, 0xffff, RZ, 0xc0, !PT ;  /* 0x0000ffff07077812 */ /* 0x004fca00078ec0ff */
[----:B------:R-:W-:-:S05]  /*0100*/  IMAD R7, R7, UR4, R2 ;  /* 0x0000000407077c24 */ /* 0x000fca000f8e0202 */
[----:B------:R-:W-:-:S13]  /*0110*/  ISETP.GT.AND P0, PT, R7, 0x1, PT ;  /* 0x000000010700780c */ /* 0x000fda0003f04270 */
[----:B------:R-:W-:Y:S05]  /*0120*/  @!P0 EXIT ;  /* 0x000000000000894d */ /* 0x000fea0003800000 */
[----:B------:R-:W0:Y:S02]  /*0130*/  LDCU UR4, c[0x0][0x39c] ;  /* 0x00007380ff0477ac */ /* 0x000e240008000800 */
[----:B0-----:R-:W-:-:S06]  /*0140*/  UIADD3 UR4, UPT, UPT, UR4, -0x2, URZ ;  /* 0xfffffffe04047890 */ /* 0x001fcc000fffe0ff */
[----:B------:R-:W-:-:S13]  /*0150*/  ISETP.GE.AND P0, PT, R0, UR4, PT ;  /* 0x0000000400007c0c */ /* 0x000fda000bf06270 */
[----:B------:R-:W-:Y:S05]  /*0160*/  @P0 EXIT ;  /* 0x000000000000094d */ /* 0x000fea0003800000 */
[----:B------:R-:W0:Y:S02]  /*0170*/  LDCU UR6, c[0x0][0x398] ;  /* 0x00007300ff0677ac */ /* 0x000e240008000800 */
[----:B0-----:R-:W-:-:S06]  /*0180*/  UIADD3 UR4, UPT, UPT, UR6, -0x2, URZ ;  /* 0xfffffffe06047890 */ /* 0x001fcc000fffe0ff */
[----:B------:R-:W-:-:S13]  /*0190*/  ISETP.GE.AND P0, PT, R7, UR4, PT ;  /* 0x0000000407007c0c */ /* 0x000fda000bf06270 */
[----:B------:R-:W-:Y:S05]  /*01a0*/  @P0 EXIT ;  /* 0x000000000000094d */ /* 0x000fea0003800000 */
[----:B------:R-:W0:Y:S01]  /*01b0*/  LDC.64 R2, c[0x0][0x388] ;  /* 0x0000e200ff027b82 */ /* 0x000e220000000a00 */
[----:B------:R-:W1:Y:S01]  /*01c0*/  LDCU.64 UR4, c[0x0][0x358] ;  /* 0x00006b00ff0477ac */ /* 0x000e620008000a00 */
[----:B------:R-:W-:-:S06]  /*01d0*/  IMAD R11, R0, UR6, R7 ;  /* 0x00000006000b7c24 */ /* 0x000fcc000f8e0207 */
[----:B------:R-:W2:Y:S08]  /*01e0*/  LDC.64 R4, c[0x0][0x390] ;  /* 0x0000e400ff047b82 */ /* 0x000eb00000000a00 */
[----:B------:R-:W3:Y:S01]  /*01f0*/  LDC.64 R8, c[0x0][0x380] ;  /* 0x0000e000ff087b82 */ /* 0x000ee20000000a00 */
[----:B0-----:R-:W-:-:S06]  /*0200*/  IMAD.WIDE R2, R11, 0x8, R2 ;  /* 0x000000080b027825 */ /* 0x001fcc00078e0202 */
[----:B-1----:R-:W4:Y:S01]  /*0210*/  LDG.E.64 R2, desc[UR4][R2.64] ;  /* 0x0000000402027981 */ /* 0x002f22000c1e1b00 */
[----:B--2---:R-:W-:-:S06]  /*0220*/  IMAD.WIDE R4, R11, 0x8, R4 ;  /* 0x000000080b047825 */ /* 0x004fcc00078e0204 */
[----:B------:R-:W4:Y:S01]  /*0230*/  LDG.E.64 R4, desc[UR4][R4.64] ;  /* 0x0000000404047981 */ /* 0x000f22000c1e1b00 */
[----:B---3--:R-:W-:Y:S01]  /*0240*/  IMAD.WIDE R8, R11, 0x8, R8 ;  /* 0x000000080b087825 */ /* 0x008fe200078e0208 */
[----:B----4-:R-:W-:-:S07]  /*0250*/  DADD R6, R2, R4 ;  /* 0x0000000002067229 */ /* 0x010fce0000000004 */
[----:B------:R-:W-:Y:S01]  /*0260*/  STG.E.64 desc[UR4][R8.64], R6 ;  /* 0x0000000608007986 */ /* 0x000fe2000c101b04 */
[----:B------:R-:W-:Y:S05]  /*0270*/  EXIT ;  /* 0x000000000000794d */ /* 0x000fea0003800000 */
.L_x_1:
        /* <DEDUP_REMOVED lines=16> */
.L_x_28:


//--------------------- .text._Z8jacobianPdS_S_ii --------------------------
	.section	.text._Z8jacobianPdS_S_ii,"ax",@progbits
	.align	128
.text._Z8jacobianPdS_S_ii:
        .type           _Z8jacobianPdS_S_ii,@function
        .size           _Z8jacobianPdS_S_ii,(.L_x_29 - _Z8jacobianPdS_S_ii)
        .other          _Z8jacobianPdS_S_ii,@"STO_CUDA_ENTRY STV_DEFAULT"
_Z8jacobianPdS_S_ii:
        /* <DEDUP_REMOVED lines=8> */
[----:B------:R-:W-:-:S13]  /*0080*/  ISETP.GT.AND P0, PT, R0, RZ, PT ;  /* 0x000000ff0000720c */ /* 0x000fda0003f04270 */
        /* <DEDUP_REMOVED lines=8> */
[----:B------:R-:W-:-:S13]  /*0110*/  ISETP.GT.AND P0, PT, R3, RZ, PT ;  /* 0x000000ff0300720c */ /* 0x000fda0003f04270 */
        /* <DEDUP_REMOVED lines=11> */
[C---:B------:R-:W-:Y:S02]  /*01d0*/  IADD3 R2, PT, PT, R0.reuse, 0x1, RZ ;  /* 0x0000000100027810 */ /* 0x040fe40007ffe0ff */
[C---:B------:R-:W-:Y:S01]  /*01e0*/  IADD3 R4, PT, PT, R0.reuse, -0x1, RZ ;  /* 0xffffffff00047810 */ /* 0x040fe20007ffe0ff */
[--C-:B------:R-:W-:Y:S02]  /*01f0*/  IMAD R0, R0, UR6, R3.reuse ;  /* 0x0000000600007c24 */ /* 0x100fe4000f8e0203 */
[--C-:B------:R-:W-:Y:S01]  /*0200*/  IMAD R19, R2, UR6, R3.reuse ;  /* 0x0000000602137c24 */ /* 0x100fe2000f8e0203 */
[----:B------:R-:W2:Y:S01]  /*0210*/  LDC.64 R12, c[0x0][0x390] ;  /* 0x0000e400ff0c7b82 */ /* 0x000ea20000000a00 */
[----:B------:R-:W-:Y:S02]  /*0220*/  IMAD R21, R4, UR6, R3 ;  /* 0x0000000604157c24 */ /* 0x000fe4000f8e0203 */
[----:B0-----:R-:W-:-:S05]  /*0230*/  IMAD.WIDE R14, R0, 0x8, R8 ;  /* 0x00000008000e7825 */ /* 0x001fca00078e0208 */
[----:B-1----:R-:W3:Y:S01]  /*0240*/  LDG.E.64 R2, desc[UR4][R14.64+0x8] ;  /* 0x000008040e027981 */ /* 0x002ee2000c1e1b00 */
[----:B--2---:R-:W-:-:S03]  /*0250*/  IMAD.WIDE R6, R19, 0x8, R12 ;  /* 0x0000000813067825 */ /* 0x004fc600078e020c */
[----:B------:R-:W3:Y:S01]  /*0260*/  LDG.E.64 R4, desc[UR4][R14.64+-0x8] ;  /* 0xfffff8040e047981 */ /* 0x000ee2000c1e1b00 */
[----:B------:R-:W-:-:S03]  /*0270*/  IMAD.WIDE R10, R21, 0x8, R12 ;  /* 0x00000008150a7825 */ /* 0x000fc600078e020c */
[----:B------:R-:W2:Y:S01]  /*0280*/  LDG.E.64 R6, desc[UR4][R6.64] ;  /* 0x0000000406067981 */ /* 0x000ea2000c1e1b00 */
[----:B------:R-:W-:-:S03]  /*0290*/  IMAD.WIDE R16, R0, 0x8, R12 ;  /* 0x0000000800107825 */ /* 0x000fc600078e020c */
[----:B------:R-:W2:Y:S01]  /*02a0*/  LDG.E.64 R10, desc[UR4][R10.64] ;  /* 0x000000040a0a7981 */ /* 0x000ea2000c1e1b00 */
[----:B------:R-:W-:-:S04]  /*02b0*/  IMAD.WIDE R12, R19, 0x8, R8 ;  /* 0x00000008130c7825 */ /* 0x000fc800078e0208 */
[----:B------:R-:W-:Y:S02]  /*02c0*/  IMAD.WIDE R18, R21, 0x8, R8 ;  /* 0x0000000815127825 */ /* 0x000fe400078e0208 */
[----:B------:R-:W4:Y:S04]  /*02d0*/  LDG.E.64 R8, desc[UR4][R16.64+0x8] ;  /* 0x0000080410087981 */ /* 0x000f28000c1e1b00 */
[----:B------:R-:W5:Y:S04]  /*02e0*/  LDG.E.64 R12, desc[UR4][R12.64] ;  /* 0x000000040c0c7981 */ /* 0x000f68000c1e1b00 */
[----:B------:R-:W5:Y:S04]  /*02f0*/  LDG.E.64 R18, desc[UR4][R18.64] ;  /* 0x0000000412127981 */ /* 0x000f68000c1e1b00 */
[----:B------:R-:W4:Y:S01]  /*0300*/  LDG.E.64 R20, desc[UR4][R16.64+-0x8] ;  /* 0xfffff80410147981 */ /* 0x000f22000c1e1b00 */
[----:B---3--:R-:W-:-:S02]  /*0310*/  DADD R4, R2, -R4 ;  /* 0x0000000002047229 */ /* 0x008fc40000000804 */
[----:B--2---:R-:W-:Y:S01]  /*0320*/  DADD R2, R6, -R10 ;  /* 0x0000000006027229 */ /* 0x004fe2000000080a */
[----:B------:R-:W0:Y:S07]  /*0330*/  LDC.64 R6, c[0x0][0x380] ;  /* 0x0000e000ff067b82 */ /* 0x000e2e0000000a00 */
[----:B------:R-:W-:Y:S02]  /*0340*/  DMUL R2, R2, R4 ;  /* 0x0000000402027228 */ /* 0x000fe40000000000 */
[----:B-----5:R-:W-:-:S02]  /*0350*/  DADD R4, R12, -R18 ;  /* 0x000000000c047229 */ /* 0x020fc40000000812 */
[----:B----4-:R-:W-:-:S08]  /*0360*/  DADD R8, R8, -R20 ;  /* 0x0000000008087229 */ /* 0x010fd00000000814 */
[----:B------:R-:W-:Y:S01]  /*0370*/  DFMA R2, R4, R8, -R2 ;  /* 0x000000080402722b */ /* 0x000fe20000000802 */
[----:B0-----:R-:W-:-:S07]  /*0380*/  IMAD.WIDE R4, R0, 0x8, R6 ;  /* 0x0000000800047825 */ /* 0x001fce00078e0206 */
[----:B------:R-:W-:-:S07]  /*0390*/  DMUL R2, R2, 0.25 ;  /* 0x3fd0000002027828 */ /* 0x000fce0000000000 */
[----:B------:R-:W-:Y:S01]  /*03a0*/  STG.E.64 desc[UR4][R4.64], R2 ;  /* 0x0000000204007986 */ /* 0x000fe2000c101b04 */
[----:B------:R-:W-:Y:S05]  /*03b0*/  EXIT ;  /* 0x000000000000794d */ /* 0x000fea0003800000 */
.L_x_2:
        /* <DEDUP_REMOVED lines=12> */
.L_x_29:


//--------------------- .text._Z4intfPdS_ii       --------------------------
	.section	.text._Z4intfPdS_ii,"ax",@progbits
	.align	128
.text._Z4intfPdS_ii:
        .type           _Z4intfPdS_ii,@function
        .size           _Z4intfPdS_ii,(.L_x_30 - _Z4intfPdS_ii)
        .other          _Z4intfPdS_ii,@"STO_CUDA_ENTRY STV_DEFAULT"
_Z4intfPdS_ii:
        /* <DEDUP_REMOVED lines=29> */
[C---:B------:R-:W-:Y:S01]  /*01d0*/  IADD3 R4, PT, PT, R2.reuse, -0x1, RZ ;  /* 0xffffffff02047810 */ /* 0x040fe20007ffe0ff */
[----:B------:R-:W-:-:S04]  /*01e0*/  IMAD R0, R2, UR6, R5 ;  /* 0x0000000602007c24 */ /* 0x000fc8000f8e0205 */
[--C-:B------:R-:W-:Y:S01]  /*01f0*/  IMAD R11, R4, UR6, R5.reuse ;  /* 0x00000006040b7c24 */ /* 0x100fe2000f8e0205 */
[----:B------:R-:W-:Y:S01]  /*0200*/  IADD3 R4, PT, PT, R2, 0x1, RZ ;  /* 0x0000000102047810 */ /* 0x000fe20007ffe0ff */
[----:B------:R-:W2:Y:S04]  /*0210*/  LDC.64 R14, c[0x0][0x380] ;  /* 0x0000e000ff0e7b82 */ /* 0x000ea80000000a00 */
[----:B------:R-:W-:Y:S02]  /*0220*/  IMAD R5, R4, UR6, R5 ;  /* 0x0000000604057c24 */ /* 0x000fe4000f8e0205 */
[----:B0-----:R-:W-:-:S04]  /*0230*/  IMAD.WIDE R10, R11, 0x8, R8 ;  /* 0x000000080b0a7825 */ /* 0x001fc800078e0208 */
[--C-:B------:R-:W-:Y:S02]  /*0240*/  IMAD.WIDE R2, R0, 0x8, R8.reuse ;  /* 0x0000000800027825 */ /* 0x100fe400078e0208 */
[----:B-1----:R-:W3:Y:S02]  /*0250*/  LDG.E.64 R10, desc[UR4][R10.64] ;  /* 0x000000040a0a7981 */ /* 0x002ee4000c1e1b00 */
[----:B------:R-:W-:Y:S02]  /*0260*/  IMAD.WIDE R8, R5, 0x8, R8 ;  /* 0x0000000805087825 */ /* 0x000fe400078e0208 */
[----:B------:R-:W3:Y:S04]  /*0270*/  LDG.E.64 R12, desc[UR4][R2.64] ;  /* 0x00000004020c7981 */ /* 0x000ee8000c1e1b00 */
[----:B------:R-:W4:Y:S04]  /*0280*/  LDG.E.64 R8, desc[UR4][R8.64] ;  /* 0x0000000408087981 */ /* 0x000f28000c1e1b00 */
[----:B------:R-:W5:Y:S04]  /*0290*/  LDG.E.64 R6, desc[UR4][R2.64+-0x8] ;  /* 0xfffff80402067981 */ /* 0x000f68000c1e1b00 */
[----:B------:R-:W2:Y:S01]  /*02a0*/  LDG.E.64 R4, desc[UR4][R2.64+0x8] ;  /* 0x0000080402047981 */ /* 0x000ea2000c1e1b00 */
[----:B---3--:R-:W-:-:S08]  /*02b0*/  DFMA R12, R12, -4, R10 ;  /* 0xc01000000c0c782b */ /* 0x008fd0000000000a */
[----:B----4-:R-:W-:-:S08]  /*02c0*/  DADD R12, R8, R12 ;  /* 0x00000000080c7229 */ /* 0x010fd0000000000c */
[----:B-----5:R-:W-:-:S08]  /*02d0*/  DADD R6, R6, R12 ;  /* 0x0000000006067229 */ /* 0x020fd0000000000c */
[----:B--2---:R-:W-:Y:S01]  /*02e0*/  DADD R4, R4, R6 ;  /* 0x0000000004047229 */ /* 0x004fe20000000006 */
[----:B------:R-:W-:-:S06]  /*02f0*/  IMAD.WIDE R6, R0, 0x8, R14 ;  /* 0x0000000800067825 */ /* 0x000fcc00078e020e */
[----:B------:R-:W-:Y:S01]  /*0300*/  STG.E.64 desc[UR4][R6.64], R4 ;  /* 0x0000000406007986 */ /* 0x000fe2000c101b04 */
[----:B------:R-:W-:Y:S05]  /*0310*/  EXIT ;  /* 0x000000000000794d */ /* 0x000fea0003800000 */
.L_x_3:
        /* <DEDUP_REMOVED lines=14> */
.L_x_30:


//--------------------- .text._Z21jacPartialsAndBarrierPdS_S_S_S_S_S_S_S_iii --------------------------
	.section	.text._Z21jacPartialsAndBarrierPdS_S_S_S_S_S_S_S_iii,"ax",@progbits
	.align	128
.text._Z21jacPartialsAndBarrierPdS_S_S_S_S_S_S_S_iii:
        .type           _Z21jacPartialsAndBarrierPdS_S_S_S_S_S_S_S_iii,@function
        .size           _Z21jacPartialsAndBarrierPdS_S_S_S_S_S_S_S_iii,(.L_x_31 - _Z21jacPartialsAndBarrierPdS_S_S_S_S_S_S_S_iii)
        .other          _Z21jacPartialsAndBarrierPdS_S_S_S_S_S_S_S_iii,@"STO_CUDA_ENTRY STV_DEFAULT"
_Z21jacPartialsAndBarrierPdS_S_S_S_S_S_S_S_iii:
        /* <DEDUP_REMOVED lines=29> */
[----:B------:R-:W-:Y:S01]  /*01d0*/  IADD3 R26, PT, PT, R0, -0x1, RZ ;  /* 0xffffffff001a7810 */ /* 0x000fe20007ffe0ff */
[----:B------:R-:W2:Y:S04]  /*01e0*/  LDCU UR4, c[0x0][0x3d0] ;  /* 0x00007a00ff0477ac */ /* 0x000ea80008000800 */
[--C-:B------:R-:W-:Y:S01]  /*01f0*/  IMAD R26, R26, UR5, R11.reuse ;  /* 0x000000051a1a7c24 */ /* 0x100fe2000f8e020b */
[----:B------:R-:W3:Y:S01]  /*0200*/  LDC.64 R2, c[0x0][0x380] ;  /* 0x0000e000ff027b82 */ /* 0x000ee20000000a00 */
[C---:B------:R-:W-:Y:S01]  /*0210*/  IADD3 R24, PT, PT, R0.reuse, 0x1, RZ ;  /* 0x0000000100187810 */ /* 0x040fe20007ffe0ff */
[----:B------:R-:W-:-:S06]  /*0220*/  IMAD R25, R0, UR5, R11 ;  /* 0x0000000500197c24 */ /* 0x000fcc000f8e020b */
[----:B------:R-:W4:Y:S01]  /*0230*/  LDC.64 R14, c[0x0][0x388] ;  /* 0x0000e200ff0e7b82 */ /* 0x000f220000000a00 */
[----:B0-----:R-:W-:-:S07]  /*0240*/  IMAD.WIDE R12, R26, 0x8, R16 ;  /* 0x000000081a0c7825 */ /* 0x001fce00078e0210 */
[----:B------:R-:W0:Y:S01]  /*0250*/  LDC.64 R22, c[0x0][0x390] ;  /* 0x0000e400ff167b82 */ /* 0x000e220000000a00 */
[----:B-1----:R-:W5:Y:S04]  /*0260*/  LDG.E.64 R4, desc[UR6][R12.64+0x8] ;  /* 0x000008060c047981 */ /* 0x002f68000c1e1b00 */
[----:B------:R-:W5:Y:S01]  /*0270*/  LDG.E.64 R6, desc[UR6][R12.64+-0x8] ;  /* 0xfffff8060c067981 */ /* 0x000f62000c1e1b00 */
[----:B--2---:R-:W1:Y:S01]  /*0280*/  I2F.F64 R8, UR4 ;  /* 0x0000000400087d12 */ /* 0x004e620008201c00 */
[----:B------:R-:W-:Y:S01]  /*0290*/  IMAD R24, R24, UR5, R11 ;  /* 0x0000000518187c24 */ /* 0x000fe2000f8e020b */
[----:B------:R-:W2:Y:S01]  /*02a0*/  LDC.64 R28, c[0x0][0x398] ;  /* 0x0000e600ff1c7b82 */ /* 0x000ea20000000a00 */
[----:B---3--:R-:W-:-:S04]  /*02b0*/  IMAD.WIDE R2, R25, 0x8, R2 ;  /* 0x0000000819027825 */ /* 0x008fc800078e0202 */
[----:B------:R-:W-:Y:S01]  /*02c0*/  IMAD.WIDE R16, R24, 0x8, R16 ;  /* 0x0000000818107825 */ /* 0x000fe200078e0210 */
[----:B-1----:R-:W-:Y:S02]  /*02d0*/  DMUL R8, R8, 0.25 ;  /* 0x3fd0000008087828 */ /* 0x002fe40000000000 */
[----:B-----5:R-:W-:-:S08]  /*02e0*/  DADD R4, R4, -R6 ;  /* 0x0000000004047229 */ /* 0x020fd00000000806 */
[----:B------:R-:W-:-:S07]  /*02f0*/  DMUL R6, R8, R4 ;  /* 0x0000000408067228 */ /* 0x000fce0000000000 */
[----:B------:R0:W-:Y:S04]  /*0300*/  STG.E.64 desc[UR6][R2.64], R6 ;  /* 0x0000000602007986 */ /* 0x0001e8000c101b06 */
[----:B------:R-:W3:Y:S04]  /*0310*/  LDG.E.64 R4, desc[UR6][R16.64+-0x8] ;  /* 0xfffff80610047981 */ /* 0x000ee8000c1e1b00 */
[----:B------:R-:W3:Y:S02]  /*0320*/  LDG.E.64 R10, desc[UR6][R16.64+0x8] ;  /* 0x00000806100a7981 */ /* 0x000ee4000c1e1b00 */
[----:B---3--:R-:W-:-:S08]  /*0330*/  DADD R4, R4, -R10 ;  /* 0x0000000004047229 */ /* 0x008fd0000000080a */
[----:B------:R-:W-:Y:S01]  /*0340*/  DMUL R10, R8, R4 ;  /* 0x00000004080a7228 */ /* 0x000fe20000000000 */
[----:B----4-:R-:W-:-:S06]  /*0350*/  IMAD.WIDE R4, R25, 0x8, R14 ;  /* 0x0000000819047825 */ /* 0x010fcc00078e020e */
[----:B------:R2:W-:Y:S04]  /*0360*/  STG.E.64 desc[UR6][R4.64], R10 ;  /* 0x0000000a04007986 */ /* 0x0005e8000c101b06 */
[----:B------:R-:W3:Y:S04]  /*0370*/  LDG.E.64 R14, desc[UR6][R12.64+-0x8] ;  /* 0xfffff8060c0e7981 */ /* 0x000ee8000c1e1b00 */
[----:B------:R-:W3:Y:S01]  /*0380*/  LDG.E.64 R18, desc[UR6][R16.64+-0x8] ;  /* 0xfffff80610127981 */ /* 0x000ee2000c1e1b00 */
[----:B0-----:R-:W-:Y:S01]  /*0390*/  IMAD.WIDE R6, R25, 0x8, R22 ;  /* 0x0000000819067825 */ /* 0x001fe200078e0216 */
[----:B---3--:R-:W-:-:S08]  /*03a0*/  DADD R14, R14, -R18 ;  /* 0x000000000e0e7229 */ /* 0x008fd00000000812 */
[----:B------:R-:W-:Y:S02]  /*03b0*/  DMUL R20, R8, R14 ;  /* 0x0000000e08147228 */ /* 0x000fe40000000000 */
[----:B------:R-:W0:Y:S05]  /*03c0*/  LDC.64 R14, c[0x0][0x3a8] ;  /* 0x0000ea00ff0e7b82 */ /* 0x000e2a0000000a00 */
[----:B------:R1:W-:Y:S04]  /*03d0*/  STG.E.64 desc[UR6][R6.64], R20 ;  /* 0x0000001406007986 */ /* 0x0003e8000c101b06 */
[----:B------:R-:W3:Y:S04]  /*03e0*/  LDG.E.64 R18, desc[UR6][R16.64+0x8] ;  /* 0x0000080610127981 */ /* 0x000ee8000c1e1b00 */
[----:B------:R-:W3:Y:S01]  /*03f0*/  LDG.E.64 R22, desc[UR6][R12.64+0x8] ;  /* 0x000008060c167981 */ /* 0x000ee2000c1e1b00 */
[----:B--2---:R-:W-:Y:S01]  /*0400*/  IMAD.WIDE R10, R25, 0x8, R28 ;  /* 0x00000008190a7825 */ /* 0x004fe200078e021c */
[----:B---3--:R-:W-:-:S08]  /*0410*/  DADD R18, R18, -R22 ;  /* 0x0000000012127229 */ /* 0x008fd00000000816 */
[----:B------:R-:W-:Y:S01]  /*0420*/  DMUL R8, R8, R18 ;  /* 0x0000001208087228 */ /* 0x000fe20000000000 */
[----:B0-----:R-:W-:-:S06]  /*0430*/  IMAD.WIDE R18, R26, 0x8, R14 ;  /* 0x000000081a127825 */ /* 0x001fcc00078e020e */
[----:B------:R0:W-:Y:S04]  /*0440*/  STG.E.64 desc[UR6][R10.64], R8 ;  /* 0x000000080a007986 */ /* 0x0001e8000c101b06 */
[----:B------:R-:W1:Y:S01]  /*0450*/  LDG.E.64 R18, desc[UR6][R18.64] ;  /* 0x0000000612127981 */ /* 0x000e62000c1e1b00 */
[----:B------:R-:W-:Y:S01]  /*0460*/  BSSY.RECONVERGENT B0, `(.L_x_4) ;  /* 0x0000022000007945 */ /* 0x000fe20003800200 */
[----:B-1----:R-:W1:Y:S02]  /*0470*/  F2F.F32.F64 R20, R18 ;  /* 0x0000001200147310 */ /* 0x002e640000301000 */
[C---:B-1----:R-:W-:Y:S02]  /*0480*/  FSETP.GT.FTZ.AND P0, PT, R20.reuse, RZ, PT ;  /* 0x000000ff1400720b */ /* 0x042fe40003f14000 */
[----:B------:R-:W-:-:S02]  /*0490*/  FSETP.LT.FTZ.AND P1, PT, R20, +INF , PT ;  /* 0x7f8000001400780b */ /* 0x000fc40003f31000 */
[----:B------:R-:W-:Y:S02]  /*04a0*/  SEL R0, RZ, 0xffffffff, !P0 ;  /* 0xffffffffff007807 */ /* 0x000fe40004000000 */
[----:B------:R-:W-:-:S03]  /*04b0*/  SEL R12, RZ, 0xffffffff, !P1 ;  /* 0xffffffffff0c7807 */ /* 0x000fc60004800000 */
[----:B------:R-:W-:Y:S01]  /*04c0*/  IMAD.MOV R0, RZ, RZ, -R0 ;  /* 0x000000ffff007224 */ /* 0x000fe200078e0a00 */
[----:B------:R-:W-:-:S04]  /*04d0*/  IADD3 R13, PT, PT, -R12, RZ, RZ ;  /* 0x000000ff0c0d7210 */ /* 0x000fc80007ffe1ff */
[----:B------:R-:W-:-:S13]  /*04e0*/  LOP3.LUT P0, RZ, R0, R13, RZ, 0xc0, !PT ;  /* 0x0000000d00ff7212 */ /* 0x000fda000780c0ff */
[----:B0-----:R-:W-:Y:S05]  /*04f0*/  @!P0 BRA `(.L_x_5) ;  /* 0x0000000000588947 */ /* 0x001fea0003800000 */
[----:B------:R-:W-:Y:S02]  /*0500*/  LOP3.LUT R0, R20, 0x807fffff, RZ, 0xc0, !PT ;  /* 0x807fffff14007812 */ /* 0x000fe400078ec0ff */
[----:B------:R-:W-:Y:S02]  /*0510*/  MOV R22, 0x3b2063c3 ;  /* 0x3b2063c300167802 */ /* 0x000fe40000000f00 */
[----:B------:R-:W-:Y:S02]  /*0520*/  LOP3.LUT R0, R0, 0x3f800000, RZ, 0xfc, !PT ;  /* 0x3f80000000007812 */ /* 0x000fe400078efcff */
[----:B------:R-:W-:Y:S02]  /*0530*/  LEA.HI R20, R20, 0xffffff81, RZ, 0x9 ;  /* 0xffffff8114147811 */ /* 0x000fe400078f48ff */
[----:B------:R-:W-:-:S13]  /*0540*/  FSETP.GT.FTZ.AND P0, PT, R0, 1.4142135381698608398, PT ;  /* 0x3fb504f30000780b */ /* 0x000fda0003f14000 */
[----:B------:R-:W-:Y:S01]  /*0550*/  @P0 FMUL.FTZ R0, R0, 0.5 ;  /* 0x3f00000000000820 */ /* 0x000fe20000410000 */
[----:B------:R-:W-:-:S03]  /*0560*/  @P0 VIADD R20, R20, 0x1 ;  /* 0x0000000114140836 */ /* 0x000fc60000000000 */
[C---:B------:R-:W-:Y:S01]  /*0570*/  FADD.FTZ R12, R0.reuse, 1 ;  /* 0x3f800000000c7421 */ /* 0x040fe20000010000 */
[----:B------:R-:W-:Y:S01]  /*0580*/  FADD.FTZ R0, R0, -1 ;  /* 0xbf80000000007421 */ /* 0x000fe20000010000 */
[----:B------:R-:W-:Y:S02]  /*0590*/  I2FP.F32.S32 R20, R20 ;  /* 0x0000001400147245 */ /* 0x000fe40000201400 */
[----:B------:R-:W0:Y:S02]  /*05a0*/  MUFU.RCP R13, R12 ;  /* 0x0000000c000d7308 */ /* 0x000e240000001000 */
[----:B0-----:R-:W-:-:S04]  /*05b0*/  FMUL.FTZ R13, R0, R13 ;  /* 0x0000000d000d7220 */ /* 0x001fc80000410000 */
[----:B------:R-:W-:-:S04]  /*05c0*/  FMUL.FTZ R13, R0, -R13 ;  /* 0x8000000d000d7220 */ /* 0x000fc80000410000 */
[----:B------:R-:W-:-:S04]  /*05d0*/  FADD.FTZ R16, R0, R13 ;  /* 0x0000000d00107221 */ /* 0x000fc80000010000 */
[----:B------:R-:W-:-:S04]  /*05e0*/  FMUL.FTZ R17, R16, R16 ;  /* 0x0000001010117220 */ /* 0x000fc80000410000 */
[----:B------:R-:W-:-:S04]  /*05f0*/  FFMA.FTZ R22, R17, R22, 0.012469261884689331055 ;  /* 0x3c4c4be011167423 */ /* 0x000fc80000010016 */
[----:B------:R-:W-:-:S04]  /*0600*/  FFMA.FTZ R22, R17, R22, 0.083334565162658691406 ;  /* 0x3daaab5011167423 */ /* 0x000fc80000010016 */
[----:B------:R-:W-:-:S04]  /*0610*/  FMUL.FTZ R22, R17, R22 ;  /* 0x0000001611167220 */ /* 0x000fc80000410000 */
[----:B------:R-:W-:-:S04]  /*0620*/  FFMA.FTZ R13, R16, R22, R13 ;  /* 0x00000016100d7223 */ /* 0x000fc8000001000d */
[----:B------:R-:W-:-:S04]  /*0630*/  FADD.FTZ R13, R0, R13 ;  /* 0x0000000d000d7221 */ /* 0x000fc80000010000 */
[----:B------:R-:W-:Y:S01]  /*0640*/  FFMA.FTZ R0, R20, 0.69314718246459960938, R13 ;  /* 0x3f31721814007823 */ /* 0x000fe2000001000d */
[----:B------:R-:W-:Y:S06]  /*0650*/  BRA `(.L_x_6) ;  /* 0x0000000000087947 */ /* 0x000fec0003800000 */
.L_x_5:
[----:B------:R-:W0:Y:S02]  /*0660*/  MUFU.LG2 R0, R20 ;  /* 0x0000001400007308 */ /* 0x000e240000000c00 */
[----:B0-----:R-:W-:-:S07]  /*0670*/  FMUL.FTZ R0, R0, 0.69314718246459960938 ;  /* 0x3f31721800007820 */ /* 0x001fce0000410000 */
.L_x_6:
[----:B------:R-:W-:Y:S05]  /*0680*/  BSYNC.RECONVERGENT B0 ;  /* 0x0000000000007941 */ /* 0x000fea0003800200 */
.L_x_4:
[----:B------:R-:W-:Y:S01]  /*0690*/  MOV R13, R19 ;  /* 0x00000013000d7202 */ /* 0x000fe20000000f00 */
[----:B------:R-:W-:Y:S01]  /*06a0*/  HFMA2 R19, -RZ, RZ, 1.984375, 0 ;  /* 0x3ff00000ff137431 */ /* 0x000fe200000001ff */
[----:B------:R-:W-:Y:S01]  /*06b0*/  MOV R12, R18 ;  /* 0x00000012000c7202 */ /* 0x000fe20000000f00 */
[----:B------:R-:W-:Y:S01]  /*06c0*/  IMAD.MOV.U32 R18, RZ, RZ, 0x0 ;  /* 0x00000000ff127424 */ /* 0x000fe200078e00ff */
[----:B------:R-:W-:-:S06]  /*06d0*/  UMOV UR5, 0x1 ;  /* 0x0000000100057882 */ /* 0x000fcc0000000000 */
.L_x_7:
[----:B------:R-:W-:Y:S01]  /*06e0*/  DMUL R12, R12, R12 ;  /* 0x0000000c0c0c7228 */ /* 0x000fe20000000000 */
[----:B------:R-:W-:Y:S02]  /*06f0*/  ULOP3.LUT UR4, UR5, 0x1, URZ, 0xc0, !UPT ;  /* 0x0000000105047892 */ /* 0x000fe4000f8ec0ff */
[----:B------:R-:W-:Y:S02]  /*0700*/  USHF.R.U32.HI UR5, URZ, 0x1, UR5 ;  /* 0x00000001ff057899 */ /* 0x000fe40008011605 */
[----:B------:R-:W-:Y:S02]  /*0710*/  UIADD3 UR4, UPT, UPT, -UR4, URZ, URZ ;  /* 0x000000ff04047290 */ /* 0x000fe4000fffe1ff */
[----:B------:R-:W-:Y:S01]  /*0720*/  UISETP.NE.U32.AND UP0, UPT, UR5, URZ, UPT ;  /* 0x000000ff0500728c */ /* 0x000fe2000bf05070 */
[----:B------:R-:W-:-:S03]  /*0730*/  DMUL R16, R12, R18 ;  /* 0x000000120c107228 */ /* 0x000fc60000000000 */
[----:B------:R-:W-:-:S07]  /*0740*/  ISETP.LE.AND P0, PT, RZ, UR4, PT ;  /* 0x00000004ff007c0c */ /* 0x000fce000bf03270 */
[----:B------:R-:W-:Y:S02]  /*0750*/  FSEL R18, R18, R16, P0 ;  /* 0x0000001012127208 */ /* 0x000fe40000000000 */
[----:B------:R-:W-:Y:S01]  /*0760*/  FSEL R19, R19, R17, P0 ;  /* 0x0000001113137208 */ /* 0x000fe20000000000 */
[----:B------:R-:W-:Y:S06]  /*0770*/  BRA.U UP0, `(.L_x_7) ;  /* 0xfffffffd00d87547 */ /* 0x000fec000b83ffff */
[----:B------:R-:W-:Y:S01]  /*0780*/  IMAD.WIDE R16, R24, 0x8, R14 ;  /* 0x0000000818107825 */ /* 0x000fe200078e020e */
[----:B------:R-:W2:Y:S05]  /*0790*/  LDG.E.64 R12, desc[UR6][R2.64] ;  /* 0x00000006020c7981 */ /* 0x000eaa000c1e1b00 */
[----:B------:R-:W3:Y:S01]  /*07a0*/  LDG.E.64 R16, desc[UR6][R16.64] ;  /* 0x0000000610107981 */ /* 0x000ee2000c1e1b00 */
[----:B------:R-:W0:Y:S08]  /*07b0*/  F2F.F32.F64 R27, R18 ;  /* 0x00000012001b7310 */ /* 0x000e300000301000 */
[----:B------:R-:W1:Y:S01]  /*07c0*/  F2F.F64.F32 R20, R0 ;  /* 0x0000000000147310 */ /* 0x000e620000201800 */
[----:B0-----:R-:W-:Y:S01]  /*07d0*/  FSETP.GT.FTZ.AND P0, PT, |R27|, 8.50705917302346158658e+37, PT ;  /* 0x7e8000001b00780b */ /* 0x001fe20003f14200 */
[----:B-1----:R-:W-:-:S12]  /*07e0*/  DADD R22, R20, -1 ;  /* 0xbff0000014167429 */ /* 0x002fd80000000000 */
[----:B------:R-:W-:Y:S01]  /*07f0*/  @P0 FMUL.FTZ R27, R27, 0.25 ;  /* 0x3e8000001b1b0820 */ /* 0x000fe20000410000 */
[----:B------:R-:W-:Y:S01]  /*0800*/  BSSY.RECONVERGENT B0, `(.L_x_8) ;  /* 0x0000028000007945 */ /* 0x000fe20003800200 */
[----:B--2---:R-:W-:Y:S01]  /*0810*/  DMUL R12, R12, R22 ;  /* 0x000000160c0c7228 */ /* 0x004fe20000000000 */
[----:B---3--:R-:W0:Y:S08]  /*0820*/  F2F.F32.F64 R20, R16 ;  /* 0x0000001000147310 */ /* 0x008e300000301000 */
[----:B------:R-:W1:Y:S08]  /*0830*/  F2F.F32.F64 R21, R12 ;  /* 0x0000000c00157310 */ /* 0x000e700000301000 */
[----:B------:R-:W2:Y:S01]  /*0840*/  MUFU.RCP R22, R27 ;  /* 0x0000001b00167308 */ /* 0x000ea20000001000 */
[----:B0-----:R-:W-:-:S02]  /*0850*/  FSETP.LT.FTZ.AND P2, PT, R20, +INF , PT ;  /* 0x7f8000001400780b */ /* 0x001fc40003f51000 */
[----:B------:R-:W-:Y:S02]  /*0860*/  FSETP.GT.FTZ.AND P1, PT, R20, RZ, PT ;  /* 0x000000ff1400720b */ /* 0x000fe40003f34000 */
[----:B------:R-:W-:Y:S02]  /*0870*/  SEL R18, RZ, 0xffffffff, !P2 ;  /* 0xffffffffff127807 */ /* 0x000fe40005000000 */
[----:B------:R-:W-:Y:S01]  /*0880*/  SEL R0, RZ, 0xffffffff, !P1 ;  /* 0xffffffffff007807 */ /* 0x000fe20004800000 */
[----:B-1----:R-:W-:Y:S02]  /*0890*/  @P0 FMUL.FTZ R21, R21, 0.25 ;  /* 0x3e80000015150820 */ /* 0x002fe40000410000 */
[----:B------:R-:W-:Y:S01]  /*08a0*/  IMAD.MOV R19, RZ, RZ, -R18 ;  /* 0x000000ffff137224 */ /* 0x000fe200078e0a12 */
[----:B------:R-:W-:-:S04]  /*08b0*/  IADD3 R0, PT, PT, -R0, RZ, RZ ;  /* 0x000000ff00007210 */ /* 0x000fc80007ffe1ff */
[----:B------:R-:W-:Y:S01]  /*08c0*/  LOP3.LUT P0, RZ, R0, R19, RZ, 0xc0, !PT ;  /* 0x0000001300ff7212 */ /* 0x000fe2000780c0ff */
[----:B--2---:R-:W-:-:S04]  /*08d0*/  FMUL.FTZ R22, R22, R21 ;  /* 0x0000001516167220 */ /* 0x004fc80000410000 */
[----:B------:R0:W1:Y:S08]  /*08e0*/  F2F.F64.F32 R12, R22 ;  /* 0x00000016000c7310 */ /* 0x0000700000201800 */
[----:B------:R-:W-:Y:S05]  /*08f0*/  @!P0 BRA `(.L_x_9) ;  /* 0x0000000000588947 */ /* 0x000fea0003800000 */
[----:B------:R-:W-:Y:S02]  /*0900*/  LOP3.LUT R0, R20, 0x807fffff, RZ, 0xc0, !PT ;  /* 0x807fffff14007812 */ /* 0x000fe400078ec0ff */
[----:B------:R-:W-:Y:S02]  /*0910*/  MOV R28, 0x3b2063c3 ;  /* 0x3b2063c3001c7802 */ /* 0x000fe40000000f00 */
[----:B------:R-:W-:Y:S02]  /*0920*/  LOP3.LUT R0, R0, 0x3f800000, RZ, 0xfc, !PT ;  /* 0x3f80000000007812 */ /* 0x000fe400078efcff */
[----:B------:R-:W-:Y:S02]  /*0930*/  LEA.HI R20, R20, 0xffffff81, RZ, 0x9 ;  /* 0xffffff8114147811 */ /* 0x000fe400078f48ff */
[----:B------:R-:W-:-:S13]  /*0940*/  FSETP.GT.FTZ.AND P0, PT, R0, 1.4142135381698608398, PT ;  /* 0x3fb504f30000780b */ /* 0x000fda0003f14000 */
[----:B------:R-:W-:Y:S01]  /*0950*/  @P0 FMUL.FTZ R0, R0, 0.5 ;  /* 0x3f00000000000820 */ /* 0x000fe20000410000 */
[----:B------:R-:W-:-:S03]  /*0960*/  @P0 IADD3 R20, PT, PT, R20, 0x1, RZ ;  /* 0x0000000114140810 */ /* 0x000fc60007ffe0ff */
[C---:B------:R-:W-:Y:S01]  /*0970*/  FADD.FTZ R18, R0.reuse, 1 ;  /* 0x3f80000000127421 */ /* 0x040fe20000010000 */
[----:B------:R-:W-:-:S03]  /*0980*/  FADD.FTZ R0, R0, -1 ;  /* 0xbf80000000007421 */ /* 0x000fc60000010000 */
[----:B------:R2:W3:Y:S02]  /*0990*/  MUFU.RCP R19, R18 ;  /* 0x0000001200137308 */ /* 0x0004e40000001000 */
[----:B--2---:R-:W-:Y:S01]  /*09a0*/  I2FP.F32.S32 R18, R20 ;  /* 0x0000001400127245 */ /* 0x004fe20000201400 */
[----:B---3--:R-:W-:-:S04]  /*09b0*/  FMUL.FTZ R19, R0, R19 ;  /* 0x0000001300137220 */ /* 0x008fc80000410000 */
[----:B------:R-:W-:-:S04]  /*09c0*/  FMUL.FTZ R19, R0, -R19 ;  /* 0x8000001300137220 */ /* 0x000fc80000410000 */
[----:B0-----:R-:W-:-:S04]  /*09d0*/  FADD.FTZ R22, R0, R19 ;  /* 0x0000001300167221 */ /* 0x001fc80000010000 */
        /* <DEDUP_REMOVED lines=8> */
.L_x_9:
[----:B------:R-:W2:Y:S02]  /*0a60*/  MUFU.LG2 R0, R20 ;  /* 0x0000001400007308 */ /* 0x000ea40000000c00 */
[----:B--2---:R-:W-:-:S07]  /*0a70*/  FMUL.FTZ R0, R0, 0.69314718246459960938 ;  /* 0x3f31721800007820 */ /* 0x004fce0000410000 */
.L_x_10:
[----:B------:R-:W-:Y:S05]  /*0a80*/  BSYNC.RECONVERGENT B0 ;  /* 0x0000000000007941 */ /* 0x000fea0003800200 */
.L_x_8:
[----:B------:R-:W-:Y:S02]  /*0a90*/  IMAD.MOV.U32 R18, RZ, RZ, R16 ;  /* 0x000000ffff127224 */ /* 0x000fe400078e0010 */
[----:B------:R-:W-:Y:S01]  /*0aa0*/  HFMA2 R16, -RZ, RZ, 0, 0 ;  /* 0x00000000ff107431 */ /* 0x000fe200000001ff */
[----:B------:R-:W-:Y:S01]  /*0ab0*/  MOV R19, R17 ;  /* 0x0000001100137202 */ /* 0x000fe20000000f00 */
[----:B------:R-:W-:Y:S01]  /*0ac0*/  IMAD.MOV.U32 R17, RZ, RZ, 0x3ff00000 ;  /* 0x3ff00000ff117424 */ /* 0x000fe200078e00ff */
[----:B------:R-:W-:-:S06]  /*0ad0*/  UMOV UR5, 0x1 ;  /* 0x0000000100057882 */ /* 0x000fcc0000000000 */
.L_x_11:
        /* <DEDUP_REMOVED lines=11> */
[----:B------:R-:W2:Y:S04]  /*0b90*/  LDG.E.64 R20, desc[UR6][R4.64] ;  /* 0x0000000604147981 */ /* 0x000ea8000c1e1b00 */
[----:B------:R-:W3:Y:S01]  /*0ba0*/  LDG.E.64 R18, desc[UR6][R14.64+-0x8] ;  /* 0xfffff8060e127981 */ /* 0x000ee2000c1e1b00 */
[----:B------:R-:W4:Y:S08]  /*0bb0*/  F2F.F32.F64 R28, R16 ;  /* 0x00000010001c7310 */ /* 0x000f300000301000 */
[----:B0-----:R-:W0:Y:S01]  /*0bc0*/  F2F.F64.F32 R22, R0 ;  /* 0x0000000000167310 */ /* 0x001e220000201800 */
[----:B----4-:R-:W-:Y:S01]  /*0bd0*/  FSETP.GT.FTZ.AND P0, PT, |R28|, 8.50705917302346158658e+37, PT ;  /* 0x7e8000001c00780b */ /* 0x010fe20003f14200 */
[----:B0-----:R-:W-:-:S12]  /*0be0*/  DADD R22, R22, -1 ;  /* 0xbff0000016167429 */ /* 0x001fd80000000000 */
[----:B------:R-:W-:Y:S01]  /*0bf0*/  @P0 FMUL.FTZ R28, R28, 0.25 ;  /* 0x3e8000001c1c0820 */ /* 0x000fe20000410000 */
[----:B------:R-:W-:Y:S01]  /*0c00*/  BSSY.RECONVERGENT B0, `(.L_x_12) ;  /* 0x0000028000007945 */ /* 0x000fe20003800200 */
[----:B--2---:R-:W-:Y:S01]  /*0c10*/  DMUL R20, R20, R22 ;  /* 0x0000001614147228 */ /* 0x004fe20000000000 */
[----:B---3--:R-:W0:Y:S08]  /*0c20*/  F2F.F32.F64 R27, R18 ;  /* 0x00000012001b7310 */ /* 0x008e300000301000 */
[----:B------:R-:W2:Y:S08]  /*0c30*/  F2F.F32.F64 R22, R20 ;  /* 0x0000001400167310 */ /* 0x000eb00000301000 */
[----:B------:R-:W3:Y:S01]  /*0c40*/  MUFU.RCP R23, R28 ;  /* 0x0000001c00177308 */ /* 0x000ee20000001000 */
[----:B0-----:R-:W-:-:S02]  /*0c50*/  FSETP.GT.FTZ.AND P1, PT, R27, RZ, PT ;  /* 0x000000ff1b00720b */ /* 0x001fc40003f34000 */
[----:B------:R-:W-:Y:S02]  /*0c60*/  FSETP.LT.FTZ.AND P2, PT, R27, +INF , PT ;  /* 0x7f8000001b00780b */ /* 0x000fe40003f51000 */
[----:B------:R-:W-:Y:S01]  /*0c70*/  SEL R0, RZ, 0xffffffff, !P1 ;  /* 0xffffffffff007807 */ /* 0x000fe20004800000 */
[----:B--2---:R-:W-:Y:S01]  /*0c80*/  @P0 FMUL.FTZ R22, R22, 0.25 ;  /* 0x3e80000016160820 */ /* 0x004fe20000410000 */
[----:B------:R-:W-:Y:S02]  /*0c90*/  SEL R17, RZ, 0xffffffff, !P2 ;  /* 0xffffffffff117807 */ /* 0x000fe40005000000 */
[----:B------:R-:W-:Y:S01]  /*0ca0*/  IADD3 R0, PT, PT, -R0, RZ, RZ ;  /* 0x000000ff00007210 */ /* 0x000fe20007ffe1ff */
[----:B---3--:R-:W-:Y:S01]  /*0cb0*/  FMUL.FTZ R16, R23, R22 ;  /* 0x0000001617107220 */ /* 0x008fe20000410000 */
[----:B------:R-:W-:-:S04]  /*0cc0*/  IADD3 R23, PT, PT, -R17, RZ, RZ ;  /* 0x000000ff11177210 */ /* 0x000fc80007ffe1ff */
[----:B------:R-:W-:Y:S01]  /*0cd0*/  LOP3.LUT P0, RZ, R0, R23, RZ, 0xc0, !PT ;  /* 0x0000001700ff7212 */ /* 0x000fe2000780c0ff */
[----:B------:R-:W0:-:S12]  /*0ce0*/  F2F.F64.F32 R16, R16 ;  /* 0x0000001000107310 */ /* 0x000e180000201800 */
[----:B------:R-:W-:Y:S05]  /*0cf0*/  @!P0 BRA `(.L_x_13) ;  /* 0x0000000000588947 */ /* 0x000fea0003800000 */
[----:B------:R-:W-:Y:S01]  /*0d00*/  LOP3.LUT R0, R27, 0x807fffff, RZ, 0xc0, !PT ;  /* 0x807fffff1b007812 */ /* 0x000fe200078ec0ff */
[----:B------:R-:W-:-:S03]  /*0d10*/  IMAD.MOV.U32 R28, RZ, RZ, 0x3b2063c3 ;  /* 0x3b2063c3ff1c7424 */ /* 0x000fc600078e00ff */
[----:B------:R-:W-:-:S04]  /*0d20*/  LOP3.LUT R0, R0, 0x3f800000, RZ, 0xfc, !PT ;  /* 0x3f80000000007812 */ /* 0x000fc800078efcff */
[----:B------:R-:W-:-:S13]  /*0d30*/  FSETP.GT.FTZ.AND P0, PT, R0, 1.4142135381698608398, PT ;  /* 0x3fb504f30000780b */ /* 0x000fda0003f14000 */
[----:B------:R-:W-:-:S04]  /*0d40*/  @P0 FMUL.FTZ R0, R0, 0.5 ;  /* 0x3f00000000000820 */ /* 0x000fc80000410000 */
[C---:B------:R-:W-:Y:S01]  /*0d50*/  FADD.FTZ R22, R0.reuse, 1 ;  /* 0x3f80000000167421 */ /* 0x040fe20000010000 */
[----:B------:R-:W-:-:S03]  /*0d60*/  FADD.FTZ R0, R0, -1 ;  /* 0xbf80000000007421 */ /* 0x000fc60000010000 */
[----:B------:R-:W2:Y:S02]  /*0d70*/  MUFU.RCP R21, R22 ;  /* 0x0000001600157308 */ /* 0x000ea40000001000 */
[----:B--2---:R-:W-:-:S04]  /*0d80*/  FMUL.FTZ R21, R0, R21 ;  /* 0x0000001500157220 */ /* 0x004fc80000410000 */
[----:B------:R-:W-:-:S04]  /*0d90*/  FMUL.FTZ R21, R0, -R21 ;  /* 0x8000001500157220 */ /* 0x000fc80000410000 */
[----:B------:R-:W-:-:S04]  /*0da0*/  FADD.FTZ R20, R0, R21 ;  /* 0x0000001500147221 */ /* 0x000fc80000010000 */
[----:B------:R-:W-:-:S04]  /*0db0*/  FMUL.FTZ R23, R20, R20 ;  /* 0x0000001414177220 */ /* 0x000fc80000410000 */
[----:B------:R-:W-:-:S04]  /*0dc0*/  FFMA.FTZ R28, R23, R28, 0.012469261884689331055 ;  /* 0x3c4c4be0171c7423 */ /* 0x000fc8000001001c */
[----:B------:R-:W-:-:S04]  /*0dd0*/  FFMA.FTZ R28, R23, R28, 0.083334565162658691406 ;  /* 0x3daaab50171c7423 */ /* 0x000fc8000001001c */
[----:B------:R-:W-:-:S04]  /*0de0*/  FMUL.FTZ R28, R23, R28 ;  /* 0x0000001c171c7220 */ /* 0x000fc80000410000 */
[----:B------:R-:W-:Y:S01]  /*0df0*/  FFMA.FTZ R21, R20, R28, R21 ;  /* 0x0000001c14157223 */ /* 0x000fe20000010015 */
[----:B------:R-:W-:-:S03]  /*0e00*/  LEA.HI R20, R27, 0xffffff81, RZ, 0x9 ;  /* 0xffffff811b147811 */ /* 0x000fc600078f48ff */
[----:B------:R-:W-:Y:S01]  /*0e10*/  FADD.FTZ R21, R0, R21 ;  /* 0x0000001500157221 */ /* 0x000fe20000010000 */
[----:B------:R-:W-:-:S04]  /*0e20*/  @P0 IADD3 R20, PT, PT, R20, 0x1, RZ ;  /* 0x0000000114140810 */ /* 0x000fc80007ffe0ff */
[----:B------:R-:W-:-:S05]  /*0e30*/  I2FP.F32.S32 R20, R20 ;  /* 0x0000001400147245 */ /* 0x000fca0000201400 */
[----:B------:R-:W-:Y:S01]  /*0e40*/  FFMA.FTZ R0, R20, 0.69314718246459960938, R21 ;  /* 0x3f31721814007823 */ /* 0x000fe20000010015 */
[----:B------:R-:W-:Y:S06]  /*0e50*/  BRA `(.L_x_14) ;  /* 0x0000000000087947 */ /* 0x000fec0003800000 */
.L_x_13:
[----:B------:R-:W2:Y:S02]  /*0e60*/  MUFU.LG2 R0, R27 ;  /* 0x0000001b00007308 */ /* 0x000ea40000000c00 */
[----:B--2---:R-:W-:-:S07]  /*0e70*/  FMUL.FTZ R0, R0, 0.69314718246459960938 ;  /* 0x3f31721800007820 */ /* 0x004fce0000410000 */
.L_x_14:
[----:B------:R-:W-:Y:S05]  /*0e80*/  BSYNC.RECONVERGENT B0 ;  /* 0x0000000000007941 */ /* 0x000fea0003800200 */
.L_x_12:
[----:B------:R-:W-:Y:S01]  /*0e90*/  MOV R20, 0x0 ;  /* 0x0000000000147802 */ /* 0x000fe20000000f00 */
[----:B------:R-:W-:Y:S01]  /*0ea0*/  IMAD.MOV.U32 R21, RZ, RZ, 0x3ff00000 ;  /* 0x3ff00000ff157424 */ /* 0x000fe200078e00ff */
[----:B------:R-:W-:-:S06]  /*0eb0*/  UMOV UR5, 0x1 ;  /* 0x0000000100057882 */ /* 0x000fcc0000000000 */
.L_x_15:
        /* <DEDUP_REMOVED lines=10> */
[----:B------:R-:W2:Y:S04]  /*0f60*/  LDG.E.64 R14, desc[UR6][R14.64+0x8] ;  /* 0x000008060e0e7981 */ /* 0x000ea8000c1e1b00 */
[----:B------:R-:W3:Y:S01]  /*0f70*/  LDG.E.64 R18, desc[UR6][R6.64] ;  /* 0x0000000606127981 */ /* 0x000ee2000c1e1b00 */
[----:B------:R-:W4:Y:S01]  /*0f80*/  F2F.F32.F64 R28, R20 ;  /* 0x00000014001c7310 */ /* 0x000f220000301000 */
[----:B------:R-:W-:Y:S07]  /*0f90*/  BSSY.RECONVERGENT B0, `(.L_x_16) ;  /* 0x000002c000007945 */ /* 0x000fee0003800200 */
[----:B------:R-:W5:Y:S01]  /*0fa0*/  F2F.F64.F32 R22, R0 ;  /* 0x0000000000167310 */ /* 0x000f620000201800 */
[----:B----4-:R-:W-:Y:S01]  /*0fb0*/  FSETP.GT.FTZ.AND P0, PT, |R28|, 8.50705917302346158658e+37, PT ;  /* 0x7e8000001c00780b */ /* 0x010fe20003f14200 */
[----:B-----5:R-:W-:-:S12]  /*0fc0*/  DADD R22, R22, -1 ;  /* 0xbff0000016167429 */ /* 0x020fd80000000000 */
[----:B------:R-:W-:Y:S01]  /*0fd0*/  @P0 FMUL.FTZ R28, R28, 0.25 ;  /* 0x3e8000001c1c0820 */ /* 0x000fe20000410000 */
[----:B--2---:R-:W2:Y:S01]  /*0fe0*/  F2F.F32.F64 R27, R14 ;  /* 0x0000000e001b7310 */ /* 0x004ea20000301000 */
[----:B---3--:R-:W-:-:S07]  /*0ff0*/  DMUL R18, R18, R22 ;  /* 0x0000001612127228 */ /* 0x008fce0000000000 */
[----:B------:R-:W3:Y:S01]  /*1000*/  MUFU.RCP R23, R28 ;  /* 0x0000001c00177308 */ /* 0x000ee20000001000 */
[----:B--2---:R-:W-:-:S07]  /*1010*/  FSETP.GT.FTZ.AND P1, PT, R27, RZ, PT ;  /* 0x000000ff1b00720b */ /* 0x004fce0003f34000 */
[----:B------:R-:W2:Y:S01]  /*1020*/  F2F.F32.F64 R22, R18 ;  /* 0x0000001200167310 */ /* 0x000ea20000301000 */
[----:B------:R-:W-:Y:S02]  /*1030*/  FSETP.LT.FTZ.AND P2, PT, R27, +INF , PT ;  /* 0x7f8000001b00780b */ /* 0x000fe40003f51000 */
[----:B------:R-:W-:Y:S02]  /*1040*/  SEL R0, RZ, 0xffffffff, !P1 ;  /* 0xffffffffff007807 */ /* 0x000fe40004800000 */
[----:B------:R-:W-:Y:S02]  /*1050*/  SEL R20, RZ, 0xffffffff, !P2 ;  /* 0xffffffffff147807 */ /* 0x000fe40005000000 */
[----:B------:R-:W-:Y:S02]  /*1060*/  IADD3 R0, PT, PT, -R0, RZ, RZ ;  /* 0x000000ff00007210 */ /* 0x000fe40007ffe1ff */
[----:B------:R-:W-:Y:S01]  /*1070*/  IADD3 R21, PT, PT, -R20, RZ, RZ ;  /* 0x000000ff14157210 */ /* 0x000fe20007ffe1ff */
[----:B--2---:R-:W-:-:S03]  /*1080*/  @P0 FMUL.FTZ R22, R22, 0.25 ;  /* 0x3e80000016160820 */ /* 0x004fc60000410000 */
[----:B------:R-:W-:Y:S01]  /*1090*/  LOP3.LUT P0, RZ, R0, R21, RZ, 0xc0, !PT ;  /* 0x0000001500ff7212 */ /* 0x000fe2000780c0ff */
[----:B---3--:R-:W-:-:S04]  /*10a0*/  FMUL.FTZ R23, R23, R22 ;  /* 0x0000001617177220 */ /* 0x008fc80000410000 */
[----:B------:R2:W3:Y:S08]  /*10b0*/  F2F.F64.F32 R18, R23 ;  /* 0x0000001700127310 */ /* 0x0004f00000201800 */
        /* <DEDUP_REMOVED lines=8> */
[----:B------:R-:W4:Y:S02]  /*1140*/  MUFU.RCP R21, R22 ;  /* 0x0000001600157308 */ /* 0x000f240000001000 */
[----:B----4-:R-:W-:-:S04]  /*1150*/  FMUL.FTZ R21, R0, R21 ;  /* 0x0000001500157220 */ /* 0x010fc80000410000 */
[----:B------:R-:W-:-:S04]  /*1160*/  FMUL.FTZ R21, R0, -R21 ;  /* 0x8000001500157220 */ /* 0x000fc80000410000 */
[----:B------:R-:W-:-:S04]  /*1170*/  FADD.FTZ R20, R0, R21 ;  /* 0x0000001500147221 */ /* 0x000fc80000010000 */
[----:B--2---:R-:W-:-:S04]  /*1180*/  FMUL.FTZ R23, R20, R20 ;  /* 0x0000001414177220 */ /* 0x004fc80000410000 */
        /* <DEDUP_REMOVED lines=10> */
.L_x_17:
[----:B------:R-:W4:Y:S02]  /*1230*/  MUFU.LG2 R0, R27 ;  /* 0x0000001b00007308 */ /* 0x000f240000000c00 */
[----:B----4-:R-:W-:-:S07]  /*1240*/  FMUL.FTZ R0, R0, 0.69314718246459960938 ;  /* 0x3f31721800007820 */ /* 0x010fce0000410000 */
.L_x_18:
[----:B------:R-:W-:Y:S05]  /*1250*/  BSYNC.RECONVERGENT B0 ;  /* 0x0000000000007941 */ /* 0x000fea0003800200 */
.L_x_16:
[----:B------:R-:W-:Y:S01]  /*1260*/  MOV R20, 0x0 ;  /* 0x0000000000147802 */ /* 0x000fe20000000f00 */
[----:B------:R-:W-:Y:S01]  /*1270*/  IMAD.MOV.U32 R21, RZ, RZ, 0x3ff00000 ;  /* 0x3ff00000ff157424 */ /* 0x000fe200078e00ff */
[----:B------:R-:W-:-:S06]  /*1280*/  UMOV UR5, 0x1 ;  /* 0x0000000100057882 */ /* 0x000fcc0000000000 */
.L_x_19:
[----:B------:R-:W-:Y:S01]  /*1290*/  DMUL R14, R14, R14 ;  /* 0x0000000e0e0e7228 */ /* 0x000fe20000000000 */
[----:B------:R-:W-:Y:S02]  /*12a0*/  ULOP3.LUT UR4, UR5, 0x1, URZ, 0xc0, !UPT ;  /* 0x0000000105047892 */ /* 0x000fe4000f8ec0ff */
[----:B------:R-:W-:Y:S02]  /*12b0*/  USHF.R.U32.HI UR5, URZ, 0x1, UR5 ;  /* 0x00000001ff057899 */ /* 0x000fe40008011605 */
[----:B------:R-:W-:Y:S02]  /*12c0*/  UIADD3 UR4, UPT, UPT, -UR4, URZ, URZ ;  /* 0x000000ff04047290 */ /* 0x000fe4000fffe1ff */
[----:B------:R-:W-:Y:S01]  /*12d0*/  UISETP.NE.U32.AND UP0, UPT, UR5, URZ, UPT ;  /* 0x000000ff0500728c */ /* 0x000fe2000bf05070 */
[----:B--2---:R-:W-:-:S03]  /*12e0*/  DMUL R22, R14, R20 ;  /* 0x000000140e167228 */ /* 0x004fc60000000000 */
[----:B------:R-:W-:-:S07]  /*12f0*/  ISETP.LE.AND P0, PT, RZ, UR4, PT ;  /* 0x00000004ff007c0c */ /* 0x000fce000bf03270 */
[----:B------:R-:W-:Y:S02]  /*1300*/  FSEL R20, R20, R22, P0 ;  /* 0x0000001614147208 */ /* 0x000fe40000000000 */
[----:B------:R-:W-:Y:S01]  /*1310*/  FSEL R21, R21, R23, P0 ;  /* 0x0000001715157208 */ /* 0x000fe20000000000 */
[----:B------:R-:W-:Y:S06]  /*1320*/  BRA.U UP0, `(.L_x_19) ;  /* 0xfffffffd00d87547 */ /* 0x000fec000b83ffff */
[----:B------:R-:W2:Y:S01]  /*1330*/  F2F.F32.F64 R27, R20 ;  /* 0x00000014001b7310 */ /* 0x000ea20000301000 */
[----:B01----:R-:W-:Y:S01]  /*1340*/  DADD R28, R12, R16 ;  /* 0x000000000c1c7229 */ /* 0x003fe20000000010 */
[----:B------:R-:W0:Y:S06]  /*1350*/  LDC.64 R12, c[0x0][0x3b8] ;  /* 0x0000ee00ff0c7b82 */ /* 0x000e2c0000000a00 */
[----:B------:R-:W1:Y:S01]  /*1360*/  F2F.F64.F32 R14, R0 ;  /* 0x00000000000e7310 */ /* 0x000e620000201800 */
[----:B---3--:R-:W-:Y:S01]  /*1370*/  DADD R18, R18, R28 ;  /* 0x0000000012127229 */ /* 0x008fe2000000001c */
[----:B--2---:R-:W-:Y:S01]  /*1380*/  FSETP.GT.FTZ.AND P0, PT, |R27|, 8.50705917302346158658e+37, PT ;  /* 0x7e8000001b00780b */ /* 0x004fe20003f14200 */
[----:B-1----:R-:W-:-:S12]  /*1390*/  DADD R14, R14, -1 ;  /* 0xbff000000e0e7429 */ /* 0x002fd80000000000 */
[----:B------:R-:W-:Y:S01]  /*13a0*/  @P0 FMUL.FTZ R27, R27, 0.25 ;  /* 0x3e8000001b1b0820 */ /* 0x000fe20000410000 */
[----:B------:R-:W-:Y:S01]  /*13b0*/  DMUL R22, R8, R14 ;  /* 0x0000000e08167228 */ /* 0x000fe20000000000 */
[----:B------:R-:W1:Y:S04]  /*13c0*/  LDC.64 R14, c[0x0][0x3a0] ;  /* 0x0000e800ff0e7b82 */ /* 0x000e680000000a00 */
[----:B------:R-:W2:Y:S08]  /*13d0*/  MUFU.RCP R27, R27 ;  /* 0x0000001b001b7308 */ /* 0x000eb00000001000 */
[----:B------:R-:W3:Y:S02]  /*13e0*/  F2F.F32.F64 R8, R22 ;  /* 0x0000001600087310 */ /* 0x000ee40000301000 */
[----:B---3--:R-:W-:Y:S01]  /*13f0*/  @P0 FMUL.FTZ R8, R8, 0.25 ;  /* 0x3e80000008080820 */ /* 0x008fe20000410000 */
[----:B-1----:R-:W-:-:S04]  /*1400*/  IMAD.WIDE R14, R25, 0x8, R14 ;  /* 0x00000008190e7825 */ /* 0x002fc800078e020e */
[----:B--2---:R-:W-:-:S04]  /*1410*/  FMUL.FTZ R8, R27, R8 ;  /* 0x000000081b087220 */ /* 0x004fc80000410000 */
[----:B------:R1:W2:Y:S02]  /*1420*/  F2F.F64.F32 R16, R8 ;  /* 0x0000000800107310 */ /* 0x0002a40000201800 */
[----:B-1----:R-:W1:Y:S01]  /*1430*/  LDC.64 R8, c[0x0][0x3c0] ;  /* 0x0000f000ff087b82 */ /* 0x002e620000000a00 */
[----:B--2---:R-:W-:-:S08]  /*1440*/  DADD R16, R16, R18 ;  /* 0x0000000010107229 */ /* 0x004fd00000000012 */
[----:B------:R-:W-:Y:S01]  /*1450*/  DADD R22, -RZ, -R16 ;  /* 0x00000000ff167229 */ /* 0x000fe20000000910 */
[----:B0-----:R-:W-:-:S06]  /*1460*/  IMAD.WIDE R16, R26, 0x8, R12 ;  /* 0x000000081a107825 */ /* 0x001fcc00078e020c */
[----:B------:R0:W-:Y:S01]  /*1470*/  STG.E.64 desc[UR6][R14.64], R22 ;  /* 0x000000160e007986 */ /* 0x0001e2000c101b06 */
[----:B-1----:R-:W-:-:S03]  /*1480*/  IMAD.WIDE R26, R26, 0x8, R8 ;  /* 0x000000081a1a7825 */ /* 0x002fc600078e0208 */
[----:B------:R-:W2:Y:S04]  /*1490*/  LDG.E.64 R16, desc[UR6][R16.64] ;  /* 0x0000000610107981 */ /* 0x000ea8000c1e1b00 */
[----:B------:R-:W2:Y:S01]  /*14a0*/  LDG.E.64 R26, desc[UR6][R26.64] ;  /* 0x000000061a1a7981 */ /* 0x000ea2000c1e1b00 */
[----:B------:R-:W-:Y:S01]  /*14b0*/  MOV R20, 0x0 ;  /* 0x0000000000147802 */ /* 0x000fe20000000f00 */
[----:B------:R-:W-:Y:S01]  /*14c0*/  UMOV UR5, 0x1 ;  /* 0x0000000100057882 */ /* 0x000fe20000000000 */
[----:B------:R-:W-:Y:S01]  /*14d0*/  MOV R21, 0x3ff00000 ;  /* 0x3ff0000000157802 */ /* 0x000fe20000000f00 */
[----:B0-2---:R-:W-:-:S11]  /*14e0*/  DADD R18, R16, -R26 ;  /* 0x0000000010127229 */ /* 0x005fd6000000081a */
.L_x_20:
        /* <DEDUP_REMOVED lines=10> */
[----:B------:R-:W2:Y:S01]  /*1590*/  LDG.E.64 R14, desc[UR6][R2.64] ;  /* 0x00000006020e7981 */ /* 0x000ea2000c1e1b00 */
[----:B------:R-:W-:-:S04]  /*15a0*/  IMAD.WIDE R16, R24, 0x8, R12 ;  /* 0x0000000818107825 */ /* 0x000fc800078e020c */
[----:B------:R-:W-:Y:S01]  /*15b0*/  IMAD.WIDE R18, R24, 0x8, R8 ;  /* 0x0000000818127825 */ /* 0x000fe200078e0208 */
[----:B--2---:R-:W-:-:S07]  /*15c0*/  DMUL R14, R14, R20 ;  /* 0x000000140e0e7228 */ /* 0x004fce0000000000 */
[----:B------:R0:W-:Y:S04]  /*15d0*/  STG.E.64 desc[UR6][R2.64], R14 ;  /* 0x0000000e02007986 */ /* 0x0001e8000c101b06 */
[----:B------:R-:W2:Y:S04]  /*15e0*/  LDG.E.64 R16, desc[UR6][R16.64] ;  /* 0x0000000610107981 */ /* 0x000ea8000c1e1b00 */
[----:B------:R-:W2:Y:S01]  /*15f0*/  LDG.E.64 R18, desc[UR6][R18.64] ;  /* 0x0000000612127981 */ /* 0x000ea2000c1e1b00 */
[----:B------:R-:W-:Y:S01]  /*1600*/  IMAD.MOV.U32 R22, RZ, RZ, 0x0 ;  /* 0x00000000ff167424 */ /* 0x000fe200078e00ff */
[----:B------:R-:W-:Y:S01]  /*1610*/  MOV R23, 0x3ff00000 ;  /* 0x3ff0000000177802 */ /* 0x000fe20000000f00 */
[----:B------:R-:W-:Y:S01]  /*1620*/  UMOV UR5, 0x1 ;  /* 0x0000000100057882 */ /* 0x000fe20000000000 */
[----:B0-2---:R-:W-:-:S11]  /*1630*/  DADD R20, R16, -R18 ;  /* 0x0000000010147229 */ /* 0x005fd60000000812 */
.L_x_21:
        /* <DEDUP_REMOVED lines=17> */
[----:B------:R-:W-:Y:S01]  /*1750*/  UMOV UR5, 0x1 ;  /* 0x0000000100057882 */ /* 0x000fe20000000000 */
[----:B--2---:R-:W-:Y:S01]  /*1760*/  DADD R14, R14, -R16 ;  /* 0x000000000e0e7229 */ /* 0x004fe20000000810 */
[----:B------:R-:W-:Y:S01]  /*1770*/  MOV R16, 0x0 ;  /* 0x0000000000107802 */ /* 0x000fe20000000f00 */
[----:B0-----:R-:W-:-:S09]  /*1780*/  IMAD.MOV.U32 R17, RZ, RZ, 0x3ff00000 ;  /* 0x3ff00000ff117424 */ /* 0x001fd200078e00ff */
.L_x_22:
        /* <DEDUP_REMOVED lines=10> */
[----:B------:R-:W2:Y:S02]  /*1830*/  LDG.E.64 R2, desc[UR6][R6.64] ;  /* 0x0000000606027981 */ /* 0x000ea4000c1e1b00 */
[----:B--2---:R-:W-:-:S07]  /*1840*/  DMUL R2, R2, R16 ;  /* 0x0000001002027228 */ /* 0x004fce0000000000 */
[----:B------:R0:W-:Y:S04]  /*1850*/  STG.E.64 desc[UR6][R6.64], R2 ;  /* 0x0000000206007986 */ /* 0x0001e8000c101b06 */
[----:B------:R-:W2:Y:S04]  /*1860*/  LDG.E.64 R12, desc[UR6][R12.64+0x8] ;  /* 0x000008060c0c7981 */ /* 0x000ea8000c1e1b00 */
[----:B------:R-:W2:Y:S01]  /*1870*/  LDG.E.64 R8, desc[UR6][R8.64+0x8] ;  /* 0x0000080608087981 */ /* 0x000ea2000c1e1b00 */
[----:B------:R-:W-:Y:S01]  /*1880*/  MOV R14, 0x0 ;  /* 0x00000000000e7802 */ /* 0x000fe20000000f00 */
[----:B------:R-:W-:Y:S01]  /*1890*/  UMOV UR5, 0x1 ;  /* 0x0000000100057882 */ /* 0x000fe20000000000 */
[----:B------:R-:W-:Y:S01]  /*18a0*/  MOV R15, 0x3ff00000 ;  /* 0x3ff00000000f7802 */ /* 0x000fe20000000f00 */
[----:B0-2---:R-:W-:-:S11]  /*18b0*/  DADD R4, R12, -R8 ;  /* 0x000000000c047229 */ /* 0x005fd60000000808 */
.L_x_23:
        /* <DEDUP_REMOVED lines=12> */
[----:B------:R-:W-:Y:S01]  /*1980*/  STG.E.64 desc[UR6][R10.64], R2 ;  /* 0x000000020a007986 */ /* 0x000fe2000c101b06 */
[----:B------:R-:W-:Y:S05]  /*1990*/  EXIT ;  /* 0x000000000000794d */ /* 0x000fea0003800000 */
.L_x_24:
        /* <DEDUP_REMOVED lines=14> */
.L_x_31:


//--------------------- .text._Z4extfPdS_S_S_ii   --------------------------
	.section	.text._Z4extfPdS_S_S_ii,"ax",@progbits
	.align	128
.text._Z4extfPdS_S_S_ii:
        .type           _Z4extfPdS_S_S_ii,@function
        .size           _Z4extfPdS_S_S_ii,(.L_x_32 - _Z4extfPdS_S_S_ii)
        .other          _Z4extfPdS_S_S_ii,@"STO_CUDA_ENTRY STV_DEFAULT"
_Z4extfPdS_S_S_ii:
[----:B------:R-:W-:Y:S01]  /*0000*/  LDC R1, c[0x0][0x37c] ;  /* 0x0000df00ff017b82 */ /* 0x000fe20000000800 */
[----:B------:R-:W0:Y:S07]  /*0010*/  S2R R2, SR_TID.X ;  /* 0x0000000000027919 */ /* 0x000e2e0000002100 */
[----:B------:R-:W1:Y:S01]  /*0020*/  S2UR UR5, SR_CTAID.X ;  /* 0x00000000000579c3 */ /* 0x000e620000002500 */
[----:B------:R-:W2:Y:S01]  /*0030*/  LDCU.64 UR6, c[0x0][0x3a0] ;  /* 0x00007400ff0677ac */ /* 0x000ea20008000a00 */
[----:B------:R-:W3:Y:S06]  /*0040*/  S2R R0, SR_TID.Y ;  /* 0x0000000000007919 */ /* 0x000eec0000002200 */
[----:B------:R-:W4:Y:S08]  /*0050*/  LDC R3, c[0x0][0x364] ;  /* 0x0000d900ff037b82 */ /* 0x000f300000000800 */
[----:B------:R-:W5:Y:S08]  /*0060*/  LDC R7, c[0x0][0x360] ;  /* 0x0000d800ff077b82 */ /* 0x000f700000000800 */
[----:B------:R-:W2:Y:S01]  /*0070*/  S2UR UR4, SR_CTAID.Y ;  /* 0x00000000000479c3 */ /* 0x000ea20000002600 */
[----:B-1----:R-:W-:Y:S01]  /*0080*/  ULOP3.LUT UR5, UR5, 0xffff, URZ, 0xc0, !UPT ;  /* 0x0000ffff05057892 */ /* 0x002fe2000f8ec0ff */
[----:B0-----:R-:W-:-:S02]  /*0090*/  LOP3.LUT R2, R2, 0xffff, RZ, 0xc0, !PT ;  /* 0x0000ffff02027812 */ /* 0x001fc400078ec0ff */
[----:B----4-:R-:W-:Y:S02]  /*00a0*/  LOP3.LUT R3, R3, 0xffff, RZ, 0xc0, !PT ;  /* 0x0000ffff03037812 */ /* 0x010fe400078ec0ff */
[----:B---3--:R-:W-:Y:S02]  /*00b0*/  LOP3.LUT R0, R0, 0xffff, RZ, 0xc0, !PT ;  /* 0x0000ffff00007812 */ /* 0x008fe400078ec0ff */
[----:B-----5:R-:W-:-:S05]  /*00c0*/  LOP3.LUT R7, R7, 0xffff, RZ, 0xc0, !PT ;  /* 0x0000ffff07077812 */ /* 0x020fca00078ec0ff */
[----:B------:R-:W-:Y:S01]  /*00d0*/  IMAD R7, R7, UR5, R2 ;  /* 0x0000000507077c24 */ /* 0x000fe2000f8e0202 */
[----:B--2---:R-:W-:-:S04]  /*00e0*/  ULOP3.LUT UR4, UR4, 0xffff, URZ, 0xc0, !UPT ;  /* 0x0000ffff04047892 */ /* 0x004fc8000f8ec0ff */
[----:B------:R-:W-:Y:S02]  /*00f0*/  ISETP.GE.AND P0, PT, R7, UR7, PT ;  /* 0x0000000707007c0c */ /* 0x000fe4000bf06270 */
[----:B------:R-:W-:-:S05]  /*0100*/  IMAD R0, R3, UR4, R0 ;  /* 0x0000000403007c24 */ /* 0x000fca000f8e0200 */
[----:B------:R-:W-:-:S13]  /*0110*/  ISETP.GE.OR P0, PT, R0, UR6, P0 ;  /* 0x0000000600007c0c */ /* 0x000fda0008706670 */
[----:B------:R-:W-:Y:S05]  /*0120*/  @P0 EXIT ;  /* 0x000000000000094d */ /* 0x000fea0003800000 */
[----:B------:R-:W0:Y:S01]  /*0130*/  LDC.64 R2, c[0x0][0x388] ;  /* 0x0000e200ff027b82 */ /* 0x000e220000000a00 */
[----:B------:R-:W1:Y:S01]  /*0140*/  LDCU.64 UR4, c[0x0][0x358] ;  /* 0x00006b00ff0477ac */ /* 0x000e620008000a00 */
[----:B------:R-:W-:-:S06]  /*0150*/  IMAD R13, R0, UR7, R7 ;  /* 0x00000007000d7c24 */ /* 0x000fcc000f8e0207 */
[----:B------:R-:W2:Y:S08]  /*0160*/  LDC.64 R4, c[0x0][0x390] ;  /* 0x0000e400ff047b82 */ /* 0x000eb00000000a00 */
[----:B------:R-:W3:Y:S01]  /*0170*/  LDC.64 R8, c[0x0][0x398] ;  /* 0x0000e600ff087b82 */ /* 0x000ee20000000a00 */
[----:B0-----:R-:W-:-:S07]  /*0180*/  IMAD.WIDE R2, R13, 0x8, R2 ;  /* 0x000000080d027825 */ /* 0x001fce00078e0202 */
[----:B------:R-:W0:Y:S01]  /*0190*/  LDC.64 R10, c[0x0][0x380] ;  /* 0x0000e000ff0a7b82 */ /* 0x000e220000000a00 */
[----:B-1----:R-:W4:Y:S01]  /*01a0*/  LDG.E.64 R2, desc[UR4][R2.64] ;  /* 0x0000000402027981 */ /* 0x002f22000c1e1b00 */
[----:B--2---:R-:W-:-:S06]  /*01b0*/  IMAD.WIDE R4, R13, 0x8, R4 ;  /* 0x000000080d047825 */ /* 0x004fcc00078e0204 */
[----:B------:R-:W4:Y:S01]  /*01c0*/  LDG.E.64 R4, desc[UR4][R4.64] ;  /* 0x0000000404047981 */ /* 0x000f22000c1e1b00 */
[----:B---3--:R-:W-:-:S06]  /*01d0*/  IMAD.WIDE R8, R13, 0x8, R8 ;  /* 0x000000080d087825 */ /* 0x008fcc00078e0208 */
[----:B------:R-:W2:Y:S01]  /*01e0*/  LDG.E.64 R8, desc[UR4][R8.64] ;  /* 0x0000000408087981 */ /* 0x000ea2000c1e1b00 */
[----:B0-----:R-:W-:Y:S01]  /*01f0*/  IMAD.WIDE R10, R13, 0x8, R10 ;  /* 0x000000080d0a7825 */ /* 0x001fe200078e020a */
[----:B----4-:R-:W-:-:S08]  /*0200*/  DADD R6, R2, -R4 ;  /* 0x0000000002067229 */ /* 0x010fd00000000804 */
[----:B------:R-:W-:-:S08]  /*0210*/  DADD R6, R6, R6 ;  /* 0x0000000006067229 */ /* 0x000fd00000000006 */
[----:B--2---:R-:W-:-:S07]  /*0220*/  DMUL R6, R8, R6 ;  /* 0x0000000608067228 */ /* 0x004fce0000000000 */
[----:B------:R-:W-:Y:S01]  /*0230*/  STG.E.64 desc[UR4][R10.64], R6 ;  /* 0x000000060a007986 */ /* 0x000fe2000c101b04 */
[----:B------:R-:W-:Y:S05]  /*0240*/  EXIT ;  /* 0x000000000000794d */ /* 0x000fea0003800000 */
.L_x_25:
        /* <DEDUP_REMOVED lines=11> */
.L_x_32:


//--------------------- .text._Z7interp2PdS_S_S_ii --------------------------
	.section	.text._Z7interp2PdS_S_S_ii,"ax",@progbits
	.align	128
.text._Z7interp2PdS_S_S_ii:
        .type           _Z7interp2PdS_S_S_ii,@function
        .size           _Z7interp2PdS_S_S_ii,(.L_x_33 - _Z7interp2PdS_S_S_ii)
        .other          _Z7interp2PdS_S_S_ii,@"STO_CUDA_ENTRY STV_DEFAULT"
_Z7interp2PdS_S_S_ii:
[----:B------:R-:W-:Y:S01]  /*0000*/  LDC R1, c[0x0][0x37c] ;  /* 0x0000df00ff017b82 */ /* 0x000fe20000000800 */
[----:B------:R-:W0:Y:S07]  /*0010*/  S2R R0, SR_TID.X ;  /* 0x0000000000007919 */ /* 0x000e2e0000002100 */
[----:B------:R-:W1:Y:S01]  /*0020*/  S2UR UR4, SR_CTAID.X ;  /* 0x00000000000479c3 */ /* 0x000e620000002500 */
[----:B------:R-:W2:Y:S01]  /*0030*/  LDCU.64 UR6, c[0x0][0x3a0] ;  /* 0x00007400ff0677ac */ /* 0x000ea20008000a00 */
[----:B------:R-:W3:Y:S06]  /*0040*/  S2R R2, SR_TID.Y ;  /* 0x0000000000027919 */ /* 0x000eec0000002200 */
[----:B------:R-:W4:Y:S08]  /*0050*/  LDC R3, c[0x0][0x360] ;  /* 0x0000d800ff037b82 */ /* 0x000f300000000800 */
[----:B------:R-:W5:Y:S08]  /*0060*/  S2UR UR5, SR_CTAID.Y ;  /* 0x00000000000579c3 */ /* 0x000f700000002600 */
[----:B------:R-:W2:Y:S01]  /*0070*/  LDC R5, c[0x0][0x364] ;  /* 0x0000d900ff057b82 */ /* 0x000ea20000000800 */
[----:B-1----:R-:W-:Y:S01]  /*0080*/  ULOP3.LUT UR4, UR4, 0xffff, URZ, 0xc0, !UPT ;  /* 0x0000ffff04047892 */ /* 0x002fe2000f8ec0ff */
[----:B0-----:R-:W-:-:S02]  /*0090*/  LOP3.LUT R0, R0, 0xffff, RZ, 0xc0, !PT ;  /* 0x0000ffff00007812 */ /* 0x001fc400078ec0ff */
[----:B----4-:R-:W-:Y:S02]  /*00a0*/  LOP3.LUT R3, R3, 0xffff, RZ, 0xc0, !PT ;  /* 0x0000ffff03037812 */ /* 0x010fe400078ec0ff */
[----:B---3--:R-:W-:-:S03]  /*00b0*/  LOP3.LUT R2, R2, 0xffff, RZ, 0xc0, !PT ;  /* 0x0000ffff02027812 */ /* 0x008fc600078ec0ff */
[----:B------:R-:W-:Y:S01]  /*00c0*/  IMAD R0, R3, UR4, R0 ;  /* 0x0000000403007c24 */ /* 0x000fe2000f8e0200 */
[----:B-----5:R-:W-:-:S04]  /*00d0*/  ULOP3.LUT UR5, UR5, 0xffff, URZ, 0xc0, !UPT ;  /* 0x0000ffff05057892 */ /* 0x020fc8000f8ec0ff */
[----:B--2---:R-:W-:Y:S02]  /*00e0*/  ISETP.GE.AND P0, PT, R0, UR6, PT ;  /* 0x0000000600007c0c */ /* 0x004fe4000bf06270 */
[----:B------:R-:W-:-:S05]  /*00f0*/  LOP3.LUT R5, R5, 0xffff, RZ, 0xc0, !PT ;  /* 0x0000ffff05057812 */ /* 0x000fca00078ec0ff */
[----:B------:R-:W-:-:S05]  /*0100*/  IMAD R5, R5, UR5, R2 ;  /* 0x0000000505057c24 */ /* 0x000fca000f8e0202 */
[----:B------:R-:W-:-:S13]  /*0110*/  ISETP.GE.OR P0, PT, R5, UR7, P0 ;  /* 0x0000000705007c0c */ /* 0x000fda0008706670 */
[----:B------:R-:W-:Y:S05]  /*0120*/  @P0 EXIT ;  /* 0x000000000000094d */ /* 0x000fea0003800000 */
[----:B------:R-:W0:Y:S01]  /*0130*/  LDC.64 R2, c[0x0][0x388] ;  /* 0x0000e200ff027b82 */ /* 0x000e220000000a00 */
[----:B------:R-:W1:Y:S01]  /*0140*/  LDCU.64 UR4, c[0x0][0x358] ;  /* 0x00006b00ff0477ac */ /* 0x000e620008000a00 */
[----:B------:R-:W-:-:S06]  /*0150*/  IMAD R0, R0, UR7, R5 ;  /* 0x0000000700007c24 */ /* 0x000fcc000f8e0205 */
[----:B------:R-:W2:Y:S01]  /*0160*/  LDC.64 R6, c[0x0][0x390] ;  /* 0x0000e400ff067b82 */ /* 0x000ea20000000a00 */
[----:B------:R-:W-:-:S07]  /*0170*/  I2FP.F32.S32 R8, UR7 ;  /* 0x0000000700087c45 */ /* 0x000fce0008201400 */
[----:B------:R-:W3:Y:S01]  /*0180*/  LDC.64 R10, c[0x0][0x398] ;  /* 0x0000e600ff0a7b82 */ /* 0x000ee20000000a00 */
[----:B0-----:R-:W-:-:S05]  /*0190*/  IMAD.WIDE R2, R0, 0x8, R2 ;  /* 0x0000000800027825 */ /* 0x001fca00078e0202 */
[----:B-1----:R-:W4:Y:S01]  /*01a0*/  LDG.E.64 R4, desc[UR4][R2.64] ;  /* 0x0000000402047981 */ /* 0x002f22000c1e1b00 */
[----:B--2---:R-:W-:-:S06]  /*01b0*/  IMAD.WIDE R6, R0, 0x8, R6 ;  /* 0x0000000800067825 */ /* 0x004fcc00078e0206 */
[----:B------:R-:W2:Y:S01]  /*01c0*/  LDG.E.64 R6, desc[UR4][R6.64] ;  /* 0x0000000406067981 */ /* 0x000ea2000c1e1b00 */
[----:B----4-:R-:W0:Y:S08]  /*01d0*/  F2F.F32.F64 R5, R4 ;  /* 0x0000000400057310 */ /* 0x010e300000301000 */
[----:B--2---:R-:W1:Y:S01]  /*01e0*/  F2F.F32.F64 R9, R6 ;  /* 0x0000000600097310 */ /* 0x004e620000301000 */
[----:B0-----:R-:W-:-:S02]  /*01f0*/  FMNMX.FTZ R15, R8, R5, PT ;  /* 0x00000005080f7209 */ /* 0x001fc40003810000 */
[----:B------:R-:W-:Y:S02]  /*0200*/  I2FP.F32.S32 R8, UR6 ;  /* 0x0000000600087c45 */ /* 0x000fe40008201400 */
[----:B------:R-:W-:-:S04]  /*0210*/  FMNMX.FTZ R15, R15, 1, !PT ;  /* 0x3f8000000f0f7809 */ /* 0x000fc80007810000 */
[----:B------:R-:W0:Y:S01]  /*0220*/  F2F.F64.F32 R12, R15 ;  /* 0x0000000f000c7310 */ /* 0x000e220000201800 */
[----:B-1----:R-:W-:-:S04]  /*0230*/  FMNMX.FTZ R8, R8, R9, PT ;  /* 0x0000000908087209 */ /* 0x002fc80003810000 */
[----:B------:R-:W-:-:S04]  /*0240*/  FMNMX.FTZ R14, R8, 1, !PT ;  /* 0x3f800000080e7809 */ /* 0x000fc80007810000 */
[----:B------:R-:W1:Y:S01]  /*0250*/  F2F.F64.F32 R2, R14 ;  /* 0x0000000e00027310 */ /* 0x000e620000201800 */
[----:B0-----:R-:W-:-:S07]  /*0260*/  DADD R8, R12, -1 ;  /* 0xbff000000c087429 */ /* 0x001fce0000000000 */
[----:B------:R-:W0:Y:S01]  /*0270*/  F2F.F32.F64 R21, R8 ;  /* 0x0000000800157310 */ /* 0x000e220000301000 */
[----:B-1----:R-:W-:-:S07]  /*0280*/  DADD R6, R2, -1 ;  /* 0xbff0000002067429 */ /* 0x002fce0000000000 */
[----:B------:R-:W1:Y:S08]  /*0290*/  F2F.F32.F64 R20, R6 ;  /* 0x0000000600147310 */ /* 0x000e700000301000 */
[----:B0-----:R-:W0:Y:S08]  /*02a0*/  FRND.FTZ.FLOOR R16, R21 ;  /* 0x0000001500107307 */ /* 0x001e300000215000 */
[----:B-1----:R-:W1:Y:S08]  /*02b0*/  FRND.FTZ.CEIL R22, R20 ;  /* 0x0000001400167307 */ /* 0x002e700000219000 */
[----:B------:R-:W2:Y:S08]  /*02c0*/  FRND.FTZ.FLOOR R5, R20 ;  /* 0x0000001400057307 */ /* 0x000eb00000215000 */
[----:B------:R-:W4:Y:S08]  /*02d0*/  FRND.FTZ.CEIL R18, R21 ;  /* 0x0000001500127307 */ /* 0x000f300000219000 */
[----:B0-----:R-:W0:Y:S08]  /*02e0*/  F2F.F64.F32 R16, R16 ;  /* 0x0000001000107310 */ /* 0x001e300000201800 */
[----:B-1----:R-:W1:Y:S08]  /*02f0*/  F2F.F64.F32 R8, R22 ;  /* 0x0000001600087310 */ /* 0x002e700000201800 */
[----:B--2---:R-:W2:Y:S08]  /*0300*/  F2F.F64.F32 R4, R5 ;  /* 0x0000000500047310 */ /* 0x004eb00000201800 */
[----:B----4-:R-:W-:Y:S08]  /*0310*/  F2F.F64.F32 R18, R18 ;  /* 0x0000001200127310 */ /* 0x010ff00000201800 */
[----:B0-----:R-:W-:Y:S08]  /*0320*/  F2I.F64.TRUNC R17, R16 ;  /* 0x0000001000117311 */ /* 0x001ff0000030d100 */
[----:B-1----:R-:W0:Y:S08]  /*0330*/  F2I.F64.TRUNC R8, R8 ;  /* 0x0000000800087311 */ /* 0x002e30000030d100 */
[----:B--2---:R-:W1:Y:S01]  /*0340*/  F2I.F64.TRUNC R4, R4 ;  /* 0x0000000400047311 */ /* 0x004e62000030d100 */
[----:B0-----:R-:W-:-:S07]  /*0350*/  IMAD R7, R17, UR7, R8 ;  /* 0x0000000711077c24 */ /* 0x001fce000f8e0208 */
[----:B------:R-:W0:Y:S01]  /*0360*/  F2I.F64.TRUNC R19, R18 ;  /* 0x0000001200137311 */ /* 0x000e22000030d100 */
[----:B---3--:R-:W-:-:S04]  /*0370*/  IMAD.WIDE R6, R7, 0x8, R10 ;  /* 0x0000000807067825 */ /* 0x008fc800078e020a */
[----:B-1----:R-:W-:Y:S02]  /*0380*/  IMAD R23, R17, UR7, R4 ;  /* 0x0000000711177c24 */ /* 0x002fe4000f8e0204 */
[----:B------:R-:W2:Y:S02]  /*0390*/  LDG.E.64 R6, desc[UR4][R6.64] ;  /* 0x0000000406067981 */ /* 0x000ea4000c1e1b00 */
[----:B------:R-:W-:-:S04]  /*03a0*/  IMAD.WIDE R16, R23, 0x8, R10 ;  /* 0x0000000817107825 */ /* 0x000fc800078e020a */
[----:B0-----:R-:W-:-:S04]  /*03b0*/  IMAD R25, R19, UR7, R8 ;  /* 0x0000000713197c24 */ /* 0x001fc8000f8e0208 */
[----:B------:R-:W-:-:S04]  /*03c0*/  IMAD.WIDE R20, R25, 0x8, R10 ;  /* 0x0000000819147825 */ /* 0x000fc800078e020a */
[----:B------:R-:W-:Y:S01]  /*03d0*/  IMAD R23, R19, UR7, R4 ;  /* 0x0000000713177c24 */ /* 0x000fe2000f8e0204 */
[----:B------:R0:W3:Y:S04]  /*03e0*/  LDG.E.64 R8, desc[UR4][R20.64] ;  /* 0x0000000414087981 */ /* 0x0000e8000c1e1b00 */
[----:B------:R1:W4:Y:S01]  /*03f0*/  LDG.E.64 R4, desc[UR4][R16.64] ;  /* 0x0000000410047981 */ /* 0x000322000c1e1b00 */
[----:B------:R-:W-:-:S06]  /*0400*/  IMAD.WIDE R10, R23, 0x8, R10 ;  /* 0x00000008170a7825 */ /* 0x000fcc00078e020a */
[----:B------:R-:W5:Y:S01]  /*0410*/  LDG.E.64 R10, desc[UR4][R10.64] ;  /* 0x000000040a0a7981 */ /* 0x000f62000c1e1b00 */
[----:B------:R-:W-:-:S10]  /*0420*/  DADD R22, R12, 1 ;  /* 0x3ff000000c167429 */ /* 0x000fd40000000000 */
[----:B------:R-:W0:Y:S01]  /*0430*/  F2F.F32.F64 R22, R22 ;  /* 0x0000001600167310 */ /* 0x000e220000301000 */
[----:B------:R-:W-:-:S07]  /*0440*/  DADD R24, R2, 1 ;  /* 0x3ff0000002187429 */ /* 0x000fce0000000000 */
[----:B0-----:R-:W0:Y:S08]  /*0450*/  FRND.FTZ.FLOOR R26, R22 ;  /* 0x00000016001a7307 */ /* 0x001e300000215000 */
[----:B------:R-:W1:Y:S08]  /*0460*/  FRND.FTZ.FLOOR R15, R15 ;  /* 0x0000000f000f7307 */ /* 0x000e700000215000 */
[----:B------:R-:W-:Y:S08]  /*0470*/  F2F.F32.F64 R24, R24 ;  /* 0x0000001800187310 */ /* 0x000ff00000301000 */
[----:B0-----:R-:W0:Y:S08]  /*0480*/  F2F.F64.F32 R20, R26 ;  /* 0x0000001a00147310 */ /* 0x001e300000201800 */
[----:B------:R-:W0:Y:S08]  /*0490*/  FRND.FTZ.FLOOR R14, R14 ;  /* 0x0000000e000e7307 */ /* 0x000e300000215000 */
[----:B-1----:R-:W1:Y:S01]  /*04a0*/  F2F.F64.F32 R18, R15 ;  /* 0x0000000f00127310 */ /* 0x002e620000201800 */
[----:B0-----:R-:W-:-:S07]  /*04b0*/  DADD R20, -R12, R20 ;  /* 0x000000000c147229 */ /* 0x001fce0000000114 */
[----:B------:R-:W0:Y:S08]  /*04c0*/  FRND.FTZ.FLOOR R27, R24 ;  /* 0x00000018001b7307 */ /* 0x000e300000215000 */
[----:B------:R-:W0:Y:S01]  /*04d0*/  F2F.F64.F32 R16, R14 ;  /* 0x0000000e00107310 */ /* 0x000e220000201800 */
[----:B-1----:R-:W-:-:S07]  /*04e0*/  DADD R12, R12, -R18 ;  /* 0x000000000c0c7229 */ /* 0x002fce0000000812 */
[----:B0-----:R-:W0:Y:S01]  /*04f0*/  F2F.F64.F32 R18, R27 ;  /* 0x0000001b00127310 */ /* 0x001e220000201800 */
[C---:B------:R-:W-:Y:S02]  /*0500*/  DADD R16, R2.reuse, -R16 ;  /* 0x0000000002107229 */ /* 0x040fe40000000810 */
[----:B0-----:R-:W-:Y:S02]  /*0510*/  DADD R18, -R2, R18 ;  /* 0x0000000002127229 */ /* 0x001fe40000000112 */
[----:B--2---:R-:W-:Y:S01]  /*0520*/  DMUL R22, R20, R6 ;  /* 0x0000000614167228 */ /* 0x004fe20000000000 */
[----:B------:R-:W0:Y:S07]  /*0530*/  LDC.64 R6, c[0x0][0x380] ;  /* 0x0000e000ff067b82 */ /* 0x000e2e0000000a00 */
[----:B---3--:R-:W-:-:S02]  /*0540*/  DFMA R8, R12, R8, R22 ;  /* 0x000000080c08722b */ /* 0x008fc40000000016 */
[----:B----4-:R-:W-:-:S06]  /*0550*/  DMUL R4, R20, R4 ;  /* 0x0000000414047228 */ /* 0x010fcc0000000000 */
[----:B------:R-:W-:Y:S02]  /*0560*/  DMUL R8, R8, R16 ;  /* 0x0000001008087228 */ /* 0x000fe40000000000 */
[----:B-----5:R-:W-:Y:S01]  /*0570*/  DFMA R4, R12, R10, R4 ;  /* 0x0000000a0c04722b */ /* 0x020fe20000000004 */
[----:B0-----:R-:W-:-:S07]  /*0580*/  IMAD.WIDE R6, R0, 0x8, R6 ;  /* 0x0000000800067825 */ /* 0x001fce00078e0206 */
[----:B------:R-:W-:-:S07]  /*0590*/  DFMA R4, R4, R18, R8 ;  /* 0x000000120404722b */ /* 0x000fce0000000008 */
[----:B------:R-:W-:Y:S01]  /*05a0*/  STG.E.64 desc[UR4][R6.64], R4 ;  /* 0x0000000406007986 */ /* 0x000fe2000c101b04 */
[----:B------:R-:W-:Y:S05]  /*05b0*/  EXIT ;  /* 0x000000000000794d */ /* 0x000fea0003800000 */
.L_x_26:
        /* <DEDUP_REMOVED lines=12> */
.L_x_33:


//--------------------- .nv.shared.reserved.0     --------------------------
	.section	.nv.shared.reserved.0,"aw",@nobits
	.weak		__nv_reservedSMEM_offset_0_alias
	.size		__nv_reservedSMEM_offset_0_alias, 0, 64
	.other		__nv_reservedSMEM_offset_0_alias,@"STO_CUDA_RESERVED_SHARED STV_DEFAULT"
__nv_reservedSMEM_offset_0_alias:
	.zero		0
	.zero		64


//--------------------- .nv.constant0._Z3d_fPdS_S_S_S_S_S_S_S_S_dddii --------------------------
	.section	.nv.constant0._Z3d_fPdS_S_S_S_S_S_S_S_S_dddii,"a",@progbits
	.sectionflags	@""
	.align	4
.nv.constant0._Z3d_fPdS_S_S_S_S_S_S_S_S_dddii:
	.zero		1008


//--------------------- .nv.constant0._Z3addPdS_S_ii --------------------------
	.section	.nv.constant0._Z3addPdS_S_ii,"a",@progbits
	.sectionflags	@""
	.align	4
.nv.constant0._Z3addPdS_S_ii:
	.zero		928


//--------------------- .nv.constant0._Z8jacobianPdS_S_ii --------------------------
	.section	.nv.constant0._Z8jacobianPdS_S_ii,"a",@progbits
	.sectionflags	@""
	.align	4
.nv.constant0._Z8jacobianPdS_S_ii:
	.zero		928


//--------------------- .nv.constant0._Z4intfPdS_ii --------------------------
	.section	.nv.constant0._Z4intfPdS_ii,"a",@progbits
	.sectionflags	@""
	.align	4
.nv.constant0._Z4intfPdS_ii:
	.zero		920


//--------------------- .nv.constant0._Z21jacPartialsAndBarrierPdS_S_S_S_S_S_S_S_iii --------------------------
	.section	.nv.constant0._Z21jacPartialsAndBarrierPdS_S_S_S_S_S_S_S_iii,"a",@progbits
	.sectionflags	@""
	.align	4
.nv.constant0._Z21jacPartialsAndBarrierPdS_S_S_S_S_S_S_S_iii:
	.zero		980


//--------------------- .nv.constant0._Z4extfPdS_S_S_ii --------------------------
	.section	.nv.constant0._Z4extfPdS_S_S_ii,"a",@progbits
	.sectionflags	@""
	.align	4
.nv.constant0._Z4extfPdS_S_S_ii:
	.zero		936


//--------------------- .nv.constant0._Z7interp2PdS_S_S_ii --------------------------
	.section	.nv.constant0._Z7interp2PdS_S_S_ii,"a",@progbits
	.sectionflags	@""
	.align	4
.nv.constant0._Z7interp2PdS_S_S_ii:
	.zero		936


//--------------------- SYMBOLS --------------------------

	.type		.nv.reservedSmem.offset0,@object
	.size		.nv.reservedSmem.offset0,0x4
